// auto-generated by cutlass_sweep.gemm — config: {"arch": "sm_100", "cluster_m": 1, "cluster_n": 2, "dtype": "e4m3", "dtype_b": "e4m3", "layout": "nt", "stages": 0, "tile_k": 32, "tile_m": 128, "tile_n": 256}
#include "cutlass/cutlass.h"
#include "cutlass/gemm/collective/collective_builder.hpp"
#include "cutlass/gemm/device/gemm_universal_adapter.h"
#include "cutlass/gemm/kernel/gemm_universal.hpp"
#include "cutlass/epilogue/collective/collective_builder.hpp"

using ElemA = cutlass::float_e4m3_t;
using ElemB = cutlass::float_e4m3_t;
using ElemCD = cutlass::float_e4m3_t;
using Acc  = float;
using TileShape    = cute::Shape<cute::_128, cute::_256, cute::_32>;
using ClusterShape = cute::Shape<cute::_1, cute::_2, cute::_1>;

using CollectiveEpilogue = typename cutlass::epilogue::collective::CollectiveBuilder<
    cutlass::arch::Sm100, cutlass::arch::OpClassTensorOp,
    TileShape, ClusterShape,
    cutlass::epilogue::collective::EpilogueTileAuto,
    Acc, Acc,
    ElemCD, cutlass::layout::RowMajor, 128 / cutlass::sizeof_bits<ElemCD>::value,
    ElemCD, cutlass::layout::RowMajor, 128 / cutlass::sizeof_bits<ElemCD>::value,
    cutlass::epilogue::collective::EpilogueScheduleAuto
  >::CollectiveOp;

using CollectiveMainloop = typename cutlass::gemm::collective::CollectiveBuilder<
    cutlass::arch::Sm100, cutlass::arch::OpClassTensorOp,
    ElemA, cutlass::layout::RowMajor, 128 / cutlass::sizeof_bits<ElemA>::value,
    ElemB, cutlass::layout::ColumnMajor, 128 / cutlass::sizeof_bits<ElemB>::value,
    Acc,
    TileShape, ClusterShape,
    cutlass::gemm::collective::StageCountAutoCarveout<static_cast<int>(sizeof(typename CollectiveEpilogue::SharedStorage))>,
    cutlass::gemm::collective::KernelScheduleAuto
  >::CollectiveOp;

using GemmKernel = cutlass::gemm::kernel::GemmUniversal<
    cute::Shape<int,int,int,int>,
    CollectiveMainloop,
    CollectiveEpilogue
>;
using Gemm = cutlass::gemm::device::GemmUniversalAdapter<GemmKernel>;

// Force the device kernel symbol into the cubin without needing a host main.
auto* _anchor = &cutlass::device_kernel<GemmKernel>;


// ===== COMPILED SASS (sm_100a) =====

	.target	sm_100a

	.elftype	@"ET_EXEC"


//--------------------- .note.nv.tkinfo           --------------------------
	.section	.note.nv.tkinfo,"",@"SHT_NOTE"
	.sectionflags	@"SHF_NOTE_NV_TKINFO"
	.tkinfo
        /*0018*/ 	.word	0x00000002
        /*0030*/ 	.string	""
        /*0030*/ 	.string	"ptxas"
        /*0030*/ 	.string	"Cuda compilation tools, release 13.0, V13.0.88"
        /*0030*/ 	.string	"Build cuda_13.0.r13.0/compiler.36424714_0"
        /*0030*/ 	.string	"-arch sm_100a -m 64 "



//--------------------- .note.nv.cuinfo           --------------------------
	.section	.note.nv.cuinfo,"",@"SHT_NOTE"
	.sectionflags	@"SHF_NOTE_NV_CUINFO"
        /*0018*/ 	.short	0x0002
        /*001a*/ 	.short	0x0064
        /*001c*/ 	.short	0x0082
	.zero		2


//--------------------- .nv.info                  --------------------------
	.section	.nv.info,"",@"SHT_CUDA_INFO"
	.align	4


	//----- nvinfo : EIATTR_REGCOUNT
	.align		4
        /*0000*/ 	.byte	0x04, 0x2f
        /*0002*/ 	.short	(.L_20 - .L_19)
	.align		4
.L_19:
        /*0004*/ 	.word	index@(_ZN7cutlass13device_kernelINS_4gemm6kernel13GemmUniversalIN4cute5tupleIJiiiiEEENS1_10collective13CollectiveMmaINS1_35MainloopSm100TmaUmmaWarpSpecializedILi14ELi2ELi2ENS5_IJNS4_1CILi1EEENSA_ILi2EEESB_EEEEENS5_IJNSA_ILi128EEENSA_ILi256EEENSA_ILi32EEEEEENS_12float_e4m3_tENS5_IJlSB_lEEESJ_SK_NS4_8TiledMMAINS4_8MMA_AtomIJNS4_10MMA_TraitsINS4_19SM100_MMA_F8F6F4_SSEJSJ_SJ_fSF_SG_NS4_17integral_constantINS4_4UMMA5MajorELSR_0EEESS_NSP_INSQ_7ScaleInELST_0EEESU_EEEEEENS4_6LayoutINS5_IJSB_SB_SB_EEENS5_IJNSA_ILi0EEESZ_SZ_EEEEENS5_IJNS4_10UnderscoreES12_S12_EEEEENS4_23SM90_TMA_LOAD_MULTICASTENS4_14ComposedLayoutINS4_7SwizzleILi1ELi4ELi3EEENS4_18smem_ptr_flag_bitsILi8EEENSX_INS5_IJNSA_ILi8EEESH_EEENS5_IJSH_SB_EEEEEEEvNS4_8identityENS4_13SM90_TMA_LOADES1F_vS1G_EENS_8epilogue10collective18CollectiveEpilogueINS1J_23Sm100TmaWarpSpecializedILi4ELi2ELi64ELb0ELb0EEEJSI_NS5_IJNSX_ISF_SB_EENSX_INSA_ILi64EEESB_EEEEESJ_SK_SJ_SK_NS1J_6fusion15FusionCallbacksIS1N_NS1S_17LinearCombinationISJ_fSJ_fLNS_15FloatRoundStyleE2EEESI_S1R_JEEENS4_5SM1004TMEM4LOAD26SM100_TMEM_LOAD_32dp32b64xES1H_NS16_INS17_ILi2ELi4ELi3EEES1A_NSX_INS5_IJS1B_S1P_EEENS5_IJS1P_SB_EEEEEEENS4_39AutoVectorizingCopyWithAssumedAlignmentILi128EEENS4_14SM90_TMA_STOREES26_S28_S28_EEEvvEEEEvNT_6ParamsE)
        /*0008*/ 	.word	0x000000ce


	//----- nvinfo : EIATTR_FRAME_SIZE
	.align		4
.L_20:
        /*000c*/ 	.byte	0x04, 0x11
        /*000e*/ 	.short	(.L_22 - .L_21)
	.align		4
.L_21:
        /*0010*/ 	.word	index@($__internal_2_$__cuda_sm10x_tcgen05_guardrail_trap_unallocated_columns_being_dealloced)
        /*0014*/ 	.word	0x00000000


	//----- nvinfo : EIATTR_FRAME_SIZE
	.align		4
.L_22:
        /*0018*/ 	.byte	0x04, 0x11
        /*001a*/ 	.short	(.L_24 - .L_23)
	.align		4
.L_23:
        /*001c*/ 	.word	index@($__internal_1_$__cuda_sm10x_tcgen05_guardrail_trap_phase_invalid_during_alloc)
        /*0020*/ 	.word	0x00000000


	//----- nvinfo : EIATTR_FRAME_SIZE
	.align		4
.L_24:
        /*0024*/ 	.byte	0x04, 0x11
        /*0026*/ 	.short	(.L_26 - .L_25)
	.align		4
.L_25:
        /*0028*/ 	.word	index@($__internal_0_$__cuda_sm10x_tcgen05_guardrail_trap_col_being_dealloced_not_returned_by_alloc)
        /*002c*/ 	.word	0x00000000


	//----- nvinfo : EIATTR_FRAME_SIZE
	.align		4
.L_26:
        /*0030*/ 	.byte	0x04, 0x11
        /*0032*/ 	.short	(.L_28 - .L_27)
	.align		4
.L_27:
        /*0034*/ 	.word	index@(_ZN7cutlass13device_kernelINS_4gemm6kernel13GemmUniversalIN4cute5tupleIJiiiiEEENS1_10collective13CollectiveMmaINS1_35MainloopSm100TmaUmmaWarpSpecializedILi14ELi2ELi2ENS5_IJNS4_1CILi1EEENSA_ILi2EEESB_EEEEENS5_IJNSA_ILi128EEENSA_ILi256EEENSA_ILi32EEEEEENS_12float_e4m3_tENS5_IJlSB_lEEESJ_SK_NS4_8TiledMMAINS4_8MMA_AtomIJNS4_10MMA_TraitsINS4_19SM100_MMA_F8F6F4_SSEJSJ_SJ_fSF_SG_NS4_17integral_constantINS4_4UMMA5MajorELSR_0EEESS_NSP_INSQ_7ScaleInELST_0EEESU_EEEEEENS4_6LayoutINS5_IJSB_SB_SB_EEENS5_IJNSA_ILi0EEESZ_SZ_EEEEENS5_IJNS4_10UnderscoreES12_S12_EEEEENS4_23SM90_TMA_LOAD_MULTICASTENS4_14ComposedLayoutINS4_7SwizzleILi1ELi4ELi3EEENS4_18smem_ptr_flag_bitsILi8EEENSX_INS5_IJNSA_ILi8EEESH_EEENS5_IJSH_SB_EEEEEEEvNS4_8identityENS4_13SM90_TMA_LOADES1F_vS1G_EENS_8epilogue10collective18CollectiveEpilogueINS1J_23Sm100TmaWarpSpecializedILi4ELi2ELi64ELb0ELb0EEEJSI_NS5_IJNSX_ISF_SB_EENSX_INSA_ILi64EEESB_EEEEESJ_SK_SJ_SK_NS1J_6fusion15FusionCallbacksIS1N_NS1S_17LinearCombinationISJ_fSJ_fLNS_15FloatRoundStyleE2EEESI_S1R_JEEENS4_5SM1004TMEM4LOAD26SM100_TMEM_LOAD_32dp32b64xES1H_NS16_INS17_ILi2ELi4ELi3EEES1A_NSX_INS5_IJS1B_S1P_EEENS5_IJS1P_SB_EEEEEEENS4_39AutoVectorizingCopyWithAssumedAlignmentILi128EEENS4_14SM90_TMA_STOREES26_S28_S28_EEEvvEEEEvNT_6ParamsE)
        /*0038*/ 	.word	0x00000000


	//----- nvinfo : EIATTR_MIN_STACK_SIZE
	.align		4
.L_28:
        /*003c*/ 	.byte	0x04, 0x12
        /*003e*/ 	.short	(.L_30 - .L_29)
	.align		4
.L_29:
        /*0040*/ 	.word	index@(_ZN7cutlass13device_kernelINS_4gemm6kernel13GemmUniversalIN4cute5tupleIJiiiiEEENS1_10collective13CollectiveMmaINS1_35MainloopSm100TmaUmmaWarpSpecializedILi14ELi2ELi2ENS5_IJNS4_1CILi1EEENSA_ILi2EEESB_EEEEENS5_IJNSA_ILi128EEENSA_ILi256EEENSA_ILi32EEEEEENS_12float_e4m3_tENS5_IJlSB_lEEESJ_SK_NS4_8TiledMMAINS4_8MMA_AtomIJNS4_10MMA_TraitsINS4_19SM100_MMA_F8F6F4_SSEJSJ_SJ_fSF_SG_NS4_17integral_constantINS4_4UMMA5MajorELSR_0EEESS_NSP_INSQ_7ScaleInELST_0EEESU_EEEEEENS4_6LayoutINS5_IJSB_SB_SB_EEENS5_IJNSA_ILi0EEESZ_SZ_EEEEENS5_IJNS4_10UnderscoreES12_S12_EEEEENS4_23SM90_TMA_LOAD_MULTICASTENS4_14ComposedLayoutINS4_7SwizzleILi1ELi4ELi3EEENS4_18smem_ptr_flag_bitsILi8EEENSX_INS5_IJNSA_ILi8EEESH_EEENS5_IJSH_SB_EEEEEEEvNS4_8identityENS4_13SM90_TMA_LOADES1F_vS1G_EENS_8epilogue10collective18CollectiveEpilogueINS1J_23Sm100TmaWarpSpecializedILi4ELi2ELi64ELb0ELb0EEEJSI_NS5_IJNSX_ISF_SB_EENSX_INSA_ILi64EEESB_EEEEESJ_SK_SJ_SK_NS1J_6fusion15FusionCallbacksIS1N_NS1S_17LinearCombinationISJ_fSJ_fLNS_15FloatRoundStyleE2EEESI_S1R_JEEENS4_5SM1004TMEM4LOAD26SM100_TMEM_LOAD_32dp32b64xES1H_NS16_INS17_ILi2ELi4ELi3EEES1A_NSX_INS5_IJS1B_S1P_EEENS5_IJS1P_SB_EEEEEEENS4_39AutoVectorizingCopyWithAssumedAlignmentILi128EEENS4_14SM90_TMA_STOREES26_S28_S28_EEEvvEEEEvNT_6ParamsE)
        /*0044*/ 	.word	0x00000000
.L_30:


//--------------------- .nv.compat                --------------------------
	.section	.nv.compat,"",@"SHT_CUDA_COMPAT_INFO"
	.align	4
        /*0000*/ 	.byte	0x02, 0x09, 0x01, 0x00, 0x02, 0x02, 0x02, 0x00, 0x02, 0x05, 0x05, 0x00, 0x03, 0x07, 0x01, 0x01
        /*0010*/ 	.byte	0x02, 0x03, 0x01, 0x00, 0x02, 0x06, 0x01, 0x00, 0x04, 0x0b, 0x08, 0x00, 0x09, 0x00, 0x00, 0x00
        /*0020*/ 	.byte	0x00, 0x00, 0x00, 0x00


//--------------------- .nv.info._ZN7cutlass13device_kernelINS_4gemm6kernel13GemmUniversalIN4cute5tupleIJiiiiEEENS1_10collective13CollectiveMmaINS1_35MainloopSm100TmaUmmaWarpSpecializedILi14ELi2ELi2ENS5_IJNS4_1CILi1EEENSA_ILi2EEESB_EEEEENS5_IJNSA_ILi128EEENSA_ILi256EEENSA_ILi32EEEEEENS_12float_e4m3_tENS5_IJlSB_lEEESJ_SK_NS4_8TiledMMAINS4_8MMA_AtomIJNS4_10MMA_TraitsINS4_19SM100_MMA_F8F6F4_SSEJSJ_SJ_fSF_SG_NS4_17integral_constantINS4_4UMMA5MajorELSR_0EEESS_NSP_INSQ_7ScaleInELST_0EEESU_EEEEEENS4_6LayoutINS5_IJSB_SB_SB_EEENS5_IJNSA_ILi0EEESZ_SZ_EEEEENS5_IJNS4_10UnderscoreES12_S12_EEEEENS4_23SM90_TMA_LOAD_MULTICASTENS4_14ComposedLayoutINS4_7SwizzleILi1ELi4ELi3EEENS4_18smem_ptr_flag_bitsILi8EEENSX_INS5_IJNSA_ILi8EEESH_EEENS5_IJSH_SB_EEEEEEEvNS4_8identityENS4_13SM90_TMA_LOADES1F_vS1G_EENS_8epilogue10collective18CollectiveEpilogueINS1J_23Sm100TmaWarpSpecializedILi4ELi2ELi64ELb0ELb0EEEJSI_NS5_IJNSX_ISF_SB_EENSX_INSA_ILi64EEESB_EEEEESJ_SK_SJ_SK_NS1J_6fusion15FusionCallbacksIS1N_NS1S_17LinearCombinationISJ_fSJ_fLNS_15FloatRoundStyleE2EEESI_S1R_JEEENS4_5SM1004TMEM4LOAD26SM100_TMEM_LOAD_32dp32b64xES1H_NS16_INS17_ILi2ELi4ELi3EEES1A_NSX_INS5_IJS1B_S1P_EEENS5_IJS1P_SB_EEEEEEENS4_39AutoVectorizingCopyWithAssumedAlignmentILi128EEENS4_14SM90_TMA_STOREES26_S28_S28_EEEvvEEEEvNT_6ParamsE --------------------------
	.section	.nv.info._ZN7cutlass13device_kernelINS_4gemm6kernel13GemmUniversalIN4cute5tupleIJiiiiEEENS1_10collective13CollectiveMmaINS1_35MainloopSm100TmaUmmaWarpSpecializedILi14ELi2ELi2ENS5_IJNS4_1CILi1EEENSA_ILi2EEESB_EEEEENS5_IJNSA_ILi128EEENSA_ILi256EEENSA_ILi32EEEEEENS_12float_e4m3_tENS5_IJlSB_lEEESJ_SK_NS4_8TiledMMAINS4_8MMA_AtomIJNS4_10MMA_TraitsINS4_19SM100_MMA_F8F6F4_SSEJSJ_SJ_fSF_SG_NS4_17integral_constantINS4_4UMMA5MajorELSR_0EEESS_NSP_INSQ_7ScaleInELST_0EEESU_EEEEEENS4_6LayoutINS5_IJSB_SB_SB_EEENS5_IJNSA_ILi0EEESZ_SZ_EEEEENS5_IJNS4_10UnderscoreES12_S12_EEEEENS4_23SM90_TMA_LOAD_MULTICASTENS4_14ComposedLayoutINS4_7SwizzleILi1ELi4ELi3EEENS4_18smem_ptr_flag_bitsILi8EEENSX_INS5_IJNSA_ILi8EEESH_EEENS5_IJSH_SB_EEEEEEEvNS4_8identityENS4_13SM90_TMA_LOADES1F_vS1G_EENS_8epilogue10collective18CollectiveEpilogueINS1J_23Sm100TmaWarpSpecializedILi4ELi2ELi64ELb0ELb0EEEJSI_NS5_IJNSX_ISF_SB_EENSX_INSA_ILi64EEESB_EEEEESJ_SK_SJ_SK_NS1J_6fusion15FusionCallbacksIS1N_NS1S_17LinearCombinationISJ_fSJ_fLNS_15FloatRoundStyleE2EEESI_S1R_JEEENS4_5SM1004TMEM4LOAD26SM100_TMEM_LOAD_32dp32b64xES1H_NS16_INS17_ILi2ELi4ELi3EEES1A_NSX_INS5_IJS1B_S1P_EEENS5_IJS1P_SB_EEEEEEENS4_39AutoVectorizingCopyWithAssumedAlignmentILi128EEENS4_14SM90_TMA_STOREES26_S28_S28_EEEvvEEEEvNT_6ParamsE,"",@"SHT_CUDA_INFO"
	.sectionflags	@""
	.align	4


	//----- nvinfo : EIATTR_CUDA_API_VERSION
	.align		4
        /*0000*/ 	.byte	0x04, 0x37
        /*0002*/ 	.short	(.L_32 - .L_31)
.L_31:
        /*0004*/ 	.word	0x00000082


	//----- nvinfo : EIATTR_KPARAM_INFO
	.align		4
.L_32:
        /*0008*/ 	.byte	0x04, 0x17
        /*000a*/ 	.short	(.L_34 - .L_33)
.L_33:
        /*000c*/ 	.word	0x00000000
        /*0010*/ 	.short	0x0000
        /*0012*/ 	.short	0x0000
        /*0014*/ 	.byte	0x00, 0xf0, 0x01, 0x20


	//----- nvinfo : EIATTR_AT_ENTRY_FRAGMENTS
	.align		4
.L_34:
        /*0018*/ 	.byte	0x04, 0x4f
        /*001a*/ 	.short	(.L_36 - .L_35)


	//   ....[0]....
.L_35:
        /*001c*/ 	.word	0x00000006


	//----- nvinfo : EIATTR_RESERVED_SMEM_USED
	.align		4
.L_36:
        /*0020*/ 	.byte	0x01, 0x41
	.zero		2


	//----- nvinfo : EIATTR_SPARSE_MMA_MASK
	.align		4
        /*0024*/ 	.byte	0x03, 0x50
        /*0026*/ 	.short	0x0000


	//----- nvinfo : EIATTR_TCGEN05_1CTA_USED
	.align		4
        /*0028*/ 	.byte	0x01, 0x51
	.zero		2


	//----- nvinfo : EIATTR_MAXREG_COUNT
	.align		4
        /*002c*/ 	.byte	0x03, 0x1b
        /*002e*/ 	.short	0x00ff


	//----- nvinfo : EIATTR_NUM_BARRIERS
	.align		4
        /*0030*/ 	.byte	0x02, 0x4c
        /*0032*/ 	.byte	0x07
	.zero		1


	//----- nvinfo : EIATTR_EXTERNS
	.align		4
        /*0034*/ 	.byte	0x04, 0x0f
        /*0036*/ 	.short	(.L_38 - .L_37)


	//   ....[0]....
	.align		4
.L_37:
        /*0038*/ 	.word	index@(__assertfail)


	//----- nvinfo : EIATTR_MERCURY_ISA_VERSION
	.align		4
.L_38:
        /*003c*/ 	.byte	0x03, 0x5f
        /*003e*/ 	.short	0x0101


	//----- nvinfo : EIATTR_INT_WARP_WIDE_INSTR_OFFSETS
	.align		4
        /*0040*/ 	.byte	0x04, 0x31
        /*0042*/ 	.short	(.L_40 - .L_39)


	//   ....[0]....
.L_39:
        /*0044*/ 	.word	0x000040f0


	//   ....[1]....
        /*0048*/ 	.word	0x00004110


	//   ....[2]....
        /*004c*/ 	.word	0x00004140


	//   ....[3]....
        /*0050*/ 	.word	0x00004cc0


	//   ....[4]....
        /*0054*/ 	.word	0x00004d30


	//   ....[5]....
        /*0058*/ 	.word	0x00004e00


	//   ....[6]....
        /*005c*/ 	.word	0x00004e80


	//   ....[7]....
        /*0060*/ 	.word	0x00004f70


	//   ....[8]....
        /*0064*/ 	.word	0x00004ff0


	//   ....[9]....
        /*0068*/ 	.word	0x000050d0


	//   ....[10]....
        /*006c*/ 	.word	0x00005180


	//----- nvinfo : EIATTR_COOP_GROUP_MASK_REGIDS
	.align		4
.L_40:
        /*0070*/ 	.byte	0x04, 0x29
        /*0072*/ 	.short	(.L_42 - .L_41)


	//   ....[0]....
.L_41:
        /*0074*/ 	.word	0xffffffff


	//   ....[1]....
        /*0078*/ 	.word	0xffffffff


	//   ....[2]....
        /*007c*/ 	.word	0xffffffff


	//   ....[3]....
        /*0080*/ 	.word	0xffffffff


	//   ....[4]....
        /*0084*/ 	.word	0xffffffff


	//   ....[5]....
        /*0088*/ 	.word	0xffffffff


	//   ....[6]....
        /*008c*/ 	.word	0xffffffff


	//   ....[7]....
        /*0090*/ 	.word	0xffffffff


	//   ....[8]....
        /*0094*/ 	.word	0xffffffff


	//   ....[9]....
        /*0098*/ 	.word	0xffffffff


	//   ....[10]....
        /*009c*/ 	.word	0xffffffff


	//   ....[11]....
        /*00a0*/ 	.word	0xffffffff


	//   ....[12]....
        /*00a4*/ 	.word	0xffffffff


	//   ....[13]....
        /*00a8*/ 	.word	0xffffffff


	//----- nvinfo : EIATTR_COOP_GROUP_INSTR_OFFSETS
	.align		4
.L_42:
        /*00ac*/ 	.byte	0x04, 0x28
        /*00ae*/ 	.short	(.L_44 - .L_43)


	//   ....[0]....
.L_43:
        /*00b0*/ 	.word	0x00000080


	//   ....[1]....
        /*00b4*/ 	.word	0x000004f0


	//   ....[2]....
        /*00b8*/ 	.word	0x00000810


	//   ....[3]....
        /*00bc*/ 	.word	0x000009b0


	//   ....[4]....
        /*00c0*/ 	.word	0x00000ab0


	//   ....[5]....
        /*00c4*/ 	.word	0x00000c20


	//   ....[6]....
        /*00c8*/ 	.word	0x00000d80


	//   ....[7]....
        /*00cc*/ 	.word	0x00000f30


	//   ....[8]....
        /*00d0*/ 	.word	0x00002130


	//   ....[9]....
        /*00d4*/ 	.word	0x000035b0


	//   ....[10]....
        /*00d8*/ 	.word	0x000037c0


	//   ....[11]....
        /*00dc*/ 	.word	0x000037f0


	//   ....[12]....
        /*00e0*/ 	.word	0x00003fd0


	//   ....[13]....
        /*00e4*/ 	.word	0x00004200


	//----- nvinfo : EIATTR_VRC_CTA_INIT_COUNT
	.align		4
.L_44:
        /*00e8*/ 	.byte	0x02, 0x4a
        /*00ea*/ 	.byte	0x80
	.zero		1


	//----- nvinfo : EIATTR_SYSCALL_OFFSETS
	.align		4
        /*00ec*/ 	.byte	0x04, 0x46
        /*00ee*/ 	.short	(.L_46 - .L_45)


	//   ....[0]....
.L_45:
        /*00f0*/ 	.word	0x00005e00


	//   ....[1]....
        /*00f4*/ 	.word	0x00005f40


	//   ....[2]....
        /*00f8*/ 	.word	0x000067d0


	//   ....[3]....
        /*00fc*/ 	.word	0x00007df0


	//   ....[4]....
        /*0100*/ 	.word	0x000093a0


	//   ....[5]....
        /*0104*/ 	.word	0x0000a970


	//----- nvinfo : EIATTR_MBARRIER_INSTR_OFFSETS
	.align		4
.L_46:
        /*0108*/ 	.byte	0x04, 0x39
        /*010a*/ 	.short	(.L_48 - .L_47)


	//   ....[0]....
.L_47:
        /*010c*/ 	.word	0x00000630
        /*0110*/ 	.word	0x000000ff
        /*0114*/ 	.word	0x00000000
        /*0118*/ 	.short	0x0100
        /*011a*/ 	.byte	0x04
	.zero		1


	//   ....[1]....
        /*011c*/ 	.word	0x00000640
        /*0120*/ 	.word	0x000000ff
        /*0124*/ 	.word	0x00000070
        /*0128*/ 	.short	0x0100
        /*012a*/ 	.byte	0x04
	.zero		1


	//   ....[2]....
        /*012c*/ 	.word	0x00000650
        /*0130*/ 	.word	0x000000ff
        /*0134*/ 	.word	0x00000008
        /*0138*/ 	.short	0x0100
        /*013a*/ 	.byte	0x04
	.zero		1


	//   ....[3]....
        /*013c*/ 	.word	0x00000660
        /*0140*/ 	.word	0x000000ff
        /*0144*/ 	.word	0x00000078
        /*0148*/ 	.short	0x0100
        /*014a*/ 	.byte	0x04
	.zero		1


	//   ....[4]....
        /*014c*/ 	.word	0x00000670
        /*0150*/ 	.word	0x000000ff
        /*0154*/ 	.word	0x00000010
        /*0158*/ 	.short	0x0100
        /*015a*/ 	.byte	0x04
	.zero		1


	//   ....[5]....
        /*015c*/ 	.word	0x00000680
        /*0160*/ 	.word	0x000000ff
        /*0164*/ 	.word	0x00000080
        /*0168*/ 	.short	0x0100
        /*016a*/ 	.byte	0x04
	.zero		1


	//   ....[6]....
        /*016c*/ 	.word	0x00000690
        /*0170*/ 	.word	0x000000ff
        /*0174*/ 	.word	0x00000018
        /*0178*/ 	.short	0x0100
        /*017a*/ 	.byte	0x04
	.zero		1


	//   ....[7]....
        /*017c*/ 	.word	0x000006a0
        /*0180*/ 	.word	0x000000ff
        /*0184*/ 	.word	0x00000088
        /*0188*/ 	.short	0x0100
        /*018a*/ 	.byte	0x04
	.zero		1


	//   ....[8]....
        /*018c*/ 	.word	0x000006b0
        /*0190*/ 	.word	0x000000ff
        /*0194*/ 	.word	0x00000020
        /*0198*/ 	.short	0x0100
        /*019a*/ 	.byte	0x04
	.zero		1


	//   ....[9]....
        /*019c*/ 	.word	0x000006c0
        /*01a0*/ 	.word	0x000000ff
        /*01a4*/ 	.word	0x00000090
        /*01a8*/ 	.short	0x0100
        /*01aa*/ 	.byte	0x04
	.zero		1


	//   ....[10]....
        /*01ac*/ 	.word	0x000006d0
        /*01b0*/ 	.word	0x000000ff
        /*01b4*/ 	.word	0x00000028
        /*01b8*/ 	.short	0x0100
        /*01ba*/ 	.byte	0x04
	.zero		1


	//   ....[11]....
        /*01bc*/ 	.word	0x000006e0
        /*01c0*/ 	.word	0x000000ff
        /*01c4*/ 	.word	0x00000098
        /*01c8*/ 	.short	0x0100
        /*01ca*/ 	.byte	0x04
	.zero		1


	//   ....[12]....
        /*01cc*/ 	.word	0x000006f0
        /*01d0*/ 	.word	0x000000ff
        /*01d4*/ 	.word	0x00000030
        /*01d8*/ 	.short	0x0100
        /*01da*/ 	.byte	0x04
	.zero		1


	//   ....[13]....
        /*01dc*/ 	.word	0x00000700
        /*01e0*/ 	.word	0x000000ff
        /*01e4*/ 	.word	0x000000a0
        /*01e8*/ 	.short	0x0100
        /*01ea*/ 	.byte	0x04
	.zero		1


	//   ....[14]....
        /*01ec*/ 	.word	0x00000710
        /*01f0*/ 	.word	0x000000ff
        /*01f4*/ 	.word	0x00000038
        /*01f8*/ 	.short	0x0100
        /*01fa*/ 	.byte	0x04
	.zero		1


	//   ....[15]....
        /*01fc*/ 	.word	0x00000720
        /*0200*/ 	.word	0x000000ff
        /*0204*/ 	.word	0x000000a8
        /*0208*/ 	.short	0x0100
        /*020a*/ 	.byte	0x04
	.zero		1


	//   ....[16]....
        /*020c*/ 	.word	0x00000730
        /*0210*/ 	.word	0x000000ff
        /*0214*/ 	.word	0x00000040
        /*0218*/ 	.short	0x0100
        /*021a*/ 	.byte	0x04
	.zero		1


	//   ....[17]....
        /*021c*/ 	.word	0x00000740
        /*0220*/ 	.word	0x000000ff
        /*0224*/ 	.word	0x000000b0
        /*0228*/ 	.short	0x0100
        /*022a*/ 	.byte	0x04
	.zero		1


	//   ....[18]....
        /*022c*/ 	.word	0x00000750
        /*0230*/ 	.word	0x000000ff
        /*0234*/ 	.word	0x00000048
        /*0238*/ 	.short	0x0100
        /*023a*/ 	.byte	0x04
	.zero		1


	//   ....[19]....
        /*023c*/ 	.word	0x00000760
        /*0240*/ 	.word	0x000000ff
        /*0244*/ 	.word	0x000000b8
        /*0248*/ 	.short	0x0100
        /*024a*/ 	.byte	0x04
	.zero		1


	//   ....[20]....
        /*024c*/ 	.word	0x00000770
        /*0250*/ 	.word	0x000000ff
        /*0254*/ 	.word	0x00000050
        /*0258*/ 	.short	0x0100
        /*025a*/ 	.byte	0x04
	.zero		1


	//   ....[21]....
        /*025c*/ 	.word	0x00000780
        /*0260*/ 	.word	0x000000ff
        /*0264*/ 	.word	0x000000c0
        /*0268*/ 	.short	0x0100
        /*026a*/ 	.byte	0x04
	.zero		1


	//   ....[22]....
        /*026c*/ 	.word	0x00000790
        /*0270*/ 	.word	0x000000ff
        /*0274*/ 	.word	0x00000058
        /*0278*/ 	.short	0x0100
        /*027a*/ 	.byte	0x04
	.zero		1


	//   ....[23]....
        /*027c*/ 	.word	0x000007a0
        /*0280*/ 	.word	0x000000ff
        /*0284*/ 	.word	0x000000c8
        /*0288*/ 	.short	0x0100
        /*028a*/ 	.byte	0x04
	.zero		1


	//   ....[24]....
        /*028c*/ 	.word	0x000007b0
        /*0290*/ 	.word	0x000000ff
        /*0294*/ 	.word	0x00000060
        /*0298*/ 	.short	0x0100
        /*029a*/ 	.byte	0x04
	.zero		1


	//   ....[25]....
        /*029c*/ 	.word	0x000007c0
        /*02a0*/ 	.word	0x000000ff
        /*02a4*/ 	.word	0x000000d0
        /*02a8*/ 	.short	0x0100
        /*02aa*/ 	.byte	0x04
	.zero		1


	//   ....[26]....
        /*02ac*/ 	.word	0x000007d0
        /*02b0*/ 	.word	0x000000ff
        /*02b4*/ 	.word	0x00000068
        /*02b8*/ 	.short	0x0100
        /*02ba*/ 	.byte	0x04
	.zero		1


	//   ....[27]....
        /*02bc*/ 	.word	0x000007e0
        /*02c0*/ 	.word	0x000000ff
        /*02c4*/ 	.word	0x000000d8
        /*02c8*/ 	.short	0x0100
        /*02ca*/ 	.byte	0x04
	.zero		1


	//   ....[28]....
        /*02cc*/ 	.word	0x00000920
        /*02d0*/ 	.word	0x000000ff
        /*02d4*/ 	.word	0x000000e0
        /*02d8*/ 	.short	0x0100
        /*02da*/ 	.byte	0x04
	.zero		1


	//   ....[29]....
        /*02dc*/ 	.word	0x00000930
        /*02e0*/ 	.word	0x000000ff
        /*02e4*/ 	.word	0x00000100
        /*02e8*/ 	.short	0x0100
        /*02ea*/ 	.byte	0x04
	.zero		1


	//   ....[30]....
        /*02ec*/ 	.word	0x00000940
        /*02f0*/ 	.word	0x000000ff
        /*02f4*/ 	.word	0x000000e8
        /*02f8*/ 	.short	0x0100
        /*02fa*/ 	.byte	0x04
	.zero		1


	//   ....[31]....
        /*02fc*/ 	.word	0x00000950
        /*0300*/ 	.word	0x000000ff
        /*0304*/ 	.word	0x00000108
        /*0308*/ 	.short	0x0100
        /*030a*/ 	.byte	0x04
	.zero		1


	//   ....[32]....
        /*030c*/ 	.word	0x00000960
        /*0310*/ 	.word	0x000000ff
        /*0314*/ 	.word	0x000000f0
        /*0318*/ 	.short	0x0100
        /*031a*/ 	.byte	0x04
	.zero		1


	//   ....[33]....
        /*031c*/ 	.word	0x00000970
        /*0320*/ 	.word	0x000000ff
        /*0324*/ 	.word	0x00000110
        /*0328*/ 	.short	0x0100
        /*032a*/ 	.byte	0x04
	.zero		1


	//   ....[34]....
        /*032c*/ 	.word	0x00000980
        /*0330*/ 	.word	0x000000ff
        /*0334*/ 	.word	0x000000f8
        /*0338*/ 	.short	0x0100
        /*033a*/ 	.byte	0x04
	.zero		1


	//   ....[35]....
        /*033c*/ 	.word	0x00000990
        /*0340*/ 	.word	0x000000ff
        /*0344*/ 	.word	0x00000118
        /*0348*/ 	.short	0x0100
        /*034a*/ 	.byte	0x04
	.zero		1


	//   ....[36]....
        /*034c*/ 	.word	0x00000a80
        /*0350*/ 	.word	0x000000ff
        /*0354*/ 	.word	0x00000120
        /*0358*/ 	.short	0x0100
        /*035a*/ 	.byte	0x06
	.zero		1


	//   ....[37]....
        /*035c*/ 	.word	0x00000a90
        /*0360*/ 	.word	0x000000ff
        /*0364*/ 	.word	0x00000128
        /*0368*/ 	.short	0x0100
        /*036a*/ 	.byte	0x06
	.zero		1


	//   ....[38]....
        /*036c*/ 	.word	0x00000bd0
        /*0370*/ 	.word	0x000000ff
        /*0374*/ 	.word	0x00000130
        /*0378*/ 	.short	0x0100
        /*037a*/ 	.byte	0x06
	.zero		1


	//   ....[39]....
        /*037c*/ 	.word	0x00000be0
        /*0380*/ 	.word	0x000000ff
        /*0384*/ 	.word	0x00000140
        /*0388*/ 	.short	0x0100
        /*038a*/ 	.byte	0x06
	.zero		1


	//   ....[40]....
        /*038c*/ 	.word	0x00000bf0
        /*0390*/ 	.word	0x000000ff
        /*0394*/ 	.word	0x00000138
        /*0398*/ 	.short	0x0100
        /*039a*/ 	.byte	0x06
	.zero		1


	//   ....[41]....
        /*039c*/ 	.word	0x00000c00
        /*03a0*/ 	.word	0x000000ff
        /*03a4*/ 	.word	0x00000148
        /*03a8*/ 	.short	0x0100
        /*03aa*/ 	.byte	0x06
	.zero		1


	//   ....[42]....
        /*03ac*/ 	.word	0x00000d30
        /*03b0*/ 	.word	0x000000ff
        /*03b4*/ 	.word	0x00000150
        /*03b8*/ 	.short	0x0100
        /*03ba*/ 	.byte	0x04
	.zero		1


	//   ....[43]....
        /*03bc*/ 	.word	0x00000d40
        /*03c0*/ 	.word	0x000000ff
        /*03c4*/ 	.word	0x00000160
        /*03c8*/ 	.short	0x0100
        /*03ca*/ 	.byte	0x04
	.zero		1


	//   ....[44]....
        /*03cc*/ 	.word	0x00000d50
        /*03d0*/ 	.word	0x000000ff
        /*03d4*/ 	.word	0x00000158
        /*03d8*/ 	.short	0x0100
        /*03da*/ 	.byte	0x04
	.zero		1


	//   ....[45]....
        /*03dc*/ 	.word	0x00000d60
        /*03e0*/ 	.word	0x000000ff
        /*03e4*/ 	.word	0x00000168
        /*03e8*/ 	.short	0x0100
        /*03ea*/ 	.byte	0x04
	.zero		1


	//   ....[46]....
        /*03ec*/ 	.word	0x00000e50
        /*03f0*/ 	.word	0x000000ff
        /*03f4*/ 	.word	0x00000170
        /*03f8*/ 	.short	0x0100
        /*03fa*/ 	.byte	0x04
	.zero		1


	//   ....[47]....
        /*03fc*/ 	.word	0x00000e60
        /*0400*/ 	.word	0x000000ff
        /*0404*/ 	.word	0x00000180
        /*0408*/ 	.short	0x0100
        /*040a*/ 	.byte	0x04
	.zero		1


	//   ....[48]....
        /*040c*/ 	.word	0x00000e70
        /*0410*/ 	.word	0x000000ff
        /*0414*/ 	.word	0x00000178
        /*0418*/ 	.short	0x0100
        /*041a*/ 	.byte	0x04
	.zero		1


	//   ....[49]....
        /*041c*/ 	.word	0x00000e80
        /*0420*/ 	.word	0x000000ff
        /*0424*/ 	.word	0x00000188
        /*0428*/ 	.short	0x0100
        /*042a*/ 	.byte	0x04
	.zero		1


	//   ....[50]....
        /*042c*/ 	.word	0x000019e0
        /*0430*/ 	.word	0x00000000
        /*0434*/ 	.word	0x00000180
        /*0438*/ 	.short	0x010a
        /*043a*/ 	.byte	0xff
	.zero		1


	//   ....[51]....
        /*043c*/ 	.word	0x00001a00
        /*0440*/ 	.word	0x00000000
        /*0444*/ 	.word	0x00000170
        /*0448*/ 	.short	0x0101
        /*044a*/ 	.byte	0xff
	.zero		1


	//   ....[52]....
        /*044c*/ 	.word	0x00001ac0
        /*0450*/ 	.word	0x000000ff
        /*0454*/ 	.word	0x00000070
        /*0458*/ 	.short	0x010a
        /*045a*/ 	.byte	0x04
	.zero		1


	//   ....[53]....
        /*045c*/ 	.word	0x00001b40
        /*0460*/ 	.word	0x000000ff
        /*0464*/ 	.word	0x00000070
        /*0468*/ 	.short	0x010a
        /*046a*/ 	.byte	0x21
	.zero		1


	//   ....[54]....
        /*046c*/ 	.word	0x00001cd0
        /*0470*/ 	.word	0x000000ff
        /*0474*/ 	.word	0x00000070
        /*0478*/ 	.short	0x010a
        /*047a*/ 	.byte	0x08
	.zero		1


	//   ....[55]....
        /*047c*/ 	.word	0x00001df0
        /*0480*/ 	.word	0x000000ff
        /*0484*/ 	.word	0x00000128
        /*0488*/ 	.short	0x0101
        /*048a*/ 	.byte	0x07
	.zero		1


	//   ....[56]....
        /*048c*/ 	.word	0x00001e10
        /*0490*/ 	.word	0x000000ff
        /*0494*/ 	.word	0x00000070
        /*0498*/ 	.short	0x010a
        /*049a*/ 	.byte	0x04
	.zero		1


	//   ....[57]....
        /*049c*/ 	.word	0x00001e90
        /*04a0*/ 	.word	0x000000ff
        /*04a4*/ 	.word	0x00000070
        /*04a8*/ 	.short	0x010a
        /*04aa*/ 	.byte	0x11
	.zero		1


	//   ....[58]....
        /*04ac*/ 	.word	0x00002020
        /*04b0*/ 	.word	0x000000ff
        /*04b4*/ 	.word	0x00000070
        /*04b8*/ 	.short	0x010a
        /*04ba*/ 	.byte	0x06
	.zero		1


	//   ....[59]....
        /*04bc*/ 	.word	0x00002160
        /*04c0*/ 	.word	0x00000003
        /*04c4*/ 	.word	0x00000130
        /*04c8*/ 	.short	0x010a
        /*04ca*/ 	.byte	0xff
	.zero		1


	//   ....[60]....
        /*04cc*/ 	.word	0x000022b0
        /*04d0*/ 	.word	0x00000000
        /*04d4*/ 	.word	0x00000000
        /*04d8*/ 	.short	0x0101
        /*04da*/ 	.byte	0xff
	.zero		1


	//   ....[61]....
        /*04dc*/ 	.word	0x00002860
        /*04e0*/ 	.word	0x000000ff
        /*04e4*/ 	.word	0x00000000
        /*04e8*/ 	.short	0x010a
        /*04ea*/ 	.byte	0x04
	.zero		1


	//   ....[62]....
        /*04ec*/ 	.word	0x000028f0
        /*04f0*/ 	.word	0x000000ff
        /*04f4*/ 	.word	0x00000000
        /*04f8*/ 	.short	0x010a
        /*04fa*/ 	.byte	0x05
	.zero		1


	//   ....[63]....
        /*04fc*/ 	.word	0x00002980
        /*0500*/ 	.word	0x000000ff
        /*0504*/ 	.word	0x00000000
        /*0508*/ 	.short	0x010a
        /*050a*/ 	.byte	0x05
	.zero		1


	//   ....[64]....
        /*050c*/ 	.word	0x00002a10
        /*0510*/ 	.word	0x000000ff
        /*0514*/ 	.word	0x00000000
        /*0518*/ 	.short	0x010a
        /*051a*/ 	.byte	0x05
	.zero		1


	//   ....[65]....
        /*051c*/ 	.word	0x00002aa0
        /*0520*/ 	.word	0x000000ff
        /*0524*/ 	.word	0x00000000
        /*0528*/ 	.short	0x010a
        /*052a*/ 	.byte	0x05
	.zero		1


	//   ....[66]....
        /*052c*/ 	.word	0x00002b30
        /*0530*/ 	.word	0x000000ff
        /*0534*/ 	.word	0x00000000
        /*0538*/ 	.short	0x010a
        /*053a*/ 	.byte	0x05
	.zero		1


	//   ....[67]....
        /*053c*/ 	.word	0x00002bc0
        /*0540*/ 	.word	0x000000ff
        /*0544*/ 	.word	0x00000000
        /*0548*/ 	.short	0x010a
        /*054a*/ 	.byte	0x05
	.zero		1


	//   ....[68]....
        /*054c*/ 	.word	0x00002c50
        /*0550*/ 	.word	0x000000ff
        /*0554*/ 	.word	0x00000000
        /*0558*/ 	.short	0x010a
        /*055a*/ 	.byte	0x05
	.zero		1


	//   ....[69]....
        /*055c*/ 	.word	0x00002ce0
        /*0560*/ 	.word	0x000000ff
        /*0564*/ 	.word	0x00000000
        /*0568*/ 	.short	0x010a
        /*056a*/ 	.byte	0x05
	.zero		1


	//   ....[70]....
        /*056c*/ 	.word	0x00002d70
        /*0570*/ 	.word	0x000000ff
        /*0574*/ 	.word	0x00000000
        /*0578*/ 	.short	0x010a
        /*057a*/ 	.byte	0x05
	.zero		1


	//   ....[71]....
        /*057c*/ 	.word	0x00002e00
        /*0580*/ 	.word	0x000000ff
        /*0584*/ 	.word	0x00000000
        /*0588*/ 	.short	0x010a
        /*058a*/ 	.byte	0x05
	.zero		1


	//   ....[72]....
        /*058c*/ 	.word	0x00002e90
        /*0590*/ 	.word	0x000000ff
        /*0594*/ 	.word	0x00000000
        /*0598*/ 	.short	0x010a
        /*059a*/ 	.byte	0x05
	.zero		1


	//   ....[73]....
        /*059c*/ 	.word	0x00002f20
        /*05a0*/ 	.word	0x000000ff
        /*05a4*/ 	.word	0x00000000
        /*05a8*/ 	.short	0x010a
        /*05aa*/ 	.byte	0x05
	.zero		1


	//   ....[74]....
        /*05ac*/ 	.word	0x00002fc0
        /*05b0*/ 	.word	0x00000000
        /*05b4*/ 	.word	0x00000000
        /*05b8*/ 	.short	0x010a
        /*05ba*/ 	.byte	0xff
	.zero		1


	//   ....[75]....
        /*05bc*/ 	.word	0x00003100
        /*05c0*/ 	.word	0x00000002
        /*05c4*/ 	.word	0x00000170
        /*05c8*/ 	.short	0x010a
        /*05ca*/ 	.byte	0xff
	.zero		1


	//   ....[76]....
        /*05cc*/ 	.word	0x00003160
        /*05d0*/ 	.word	0x00000004
        /*05d4*/ 	.word	0x00000000
        /*05d8*/ 	.short	0x0101
        /*05da*/ 	.byte	0xff
	.zero		1


	//   ....[77]....
        /*05dc*/ 	.word	0x00003180
        /*05e0*/ 	.word	0x000000ff
        /*05e4*/ 	.word	0x00000140
        /*05e8*/ 	.short	0x010a
        /*05ea*/ 	.byte	0x04
	.zero		1


	//   ....[78]....
        /*05ec*/ 	.word	0x000032a0
        /*05f0*/ 	.word	0x00000002
        /*05f4*/ 	.word	0x00000130
        /*05f8*/ 	.short	0x010a
        /*05fa*/ 	.byte	0xff
	.zero		1


	//   ....[79]....
        /*05fc*/ 	.word	0x000033b0
        /*0600*/ 	.word	0x00000002
        /*0604*/ 	.word	0x00000000
        /*0608*/ 	.short	0x0101
        /*060a*/ 	.byte	0xff
	.zero		1


	//   ....[80]....
        /*060c*/ 	.word	0x00003440
        /*0610*/ 	.word	0x000000ff
        /*0614*/ 	.word	0x00000140
        /*0618*/ 	.short	0x0106
        /*061a*/ 	.byte	0x04
	.zero		1


	//   ....[81]....
        /*061c*/ 	.word	0x00003460
        /*0620*/ 	.word	0x000000ff
        /*0624*/ 	.word	0x00000140
        /*0628*/ 	.short	0x010a
        /*062a*/ 	.byte	0x04
	.zero		1


	//   ....[82]....
        /*062c*/ 	.word	0x000034f0
        /*0630*/ 	.word	0x000000ff
        /*0634*/ 	.word	0x00000140
        /*0638*/ 	.short	0x0106
        /*063a*/ 	.byte	0x07
	.zero		1


	//   ....[83]....
        /*063c*/ 	.word	0x00003530
        /*0640*/ 	.word	0x00000000
        /*0644*/ 	.word	0x00000140
        /*0648*/ 	.short	0x010a
        /*064a*/ 	.byte	0xff
	.zero		1


	//   ....[84]....
        /*064c*/ 	.word	0x00003a30
        /*0650*/ 	.word	0x00000000
        /*0654*/ 	.word	0x00000130
        /*0658*/ 	.short	0x010a
        /*065a*/ 	.byte	0xff
	.zero		1


	//   ....[85]....
        /*065c*/ 	.word	0x00003b30
        /*0660*/ 	.word	0x00000003
        /*0664*/ 	.word	0x00000000
        /*0668*/ 	.short	0x0101
        /*066a*/ 	.byte	0xff
	.zero		1


	//   ....[86]....
        /*066c*/ 	.word	0x00003b40
        /*0670*/ 	.word	0x000000ff
        /*0674*/ 	.word	0x00000000
        /*0678*/ 	.short	0x010a
        /*067a*/ 	.byte	0x04
	.zero		1


	//   ....[87]....
        /*067c*/ 	.word	0x00003b60
        /*0680*/ 	.word	0x000000ff
        /*0684*/ 	.word	0x00000160
        /*0688*/ 	.short	0x010a
        /*068a*/ 	.byte	0x12
	.zero		1


	//   ....[88]....
        /*068c*/ 	.word	0x00003c40
        /*0690*/ 	.word	0x000000ff
        /*0694*/ 	.word	0x00000000
        /*0698*/ 	.short	0x010a
        /*069a*/ 	.byte	0x06
	.zero		1


	//   ....[89]....
        /*069c*/ 	.word	0x00003d40
        /*06a0*/ 	.word	0x000000ff
        /*06a4*/ 	.word	0x00000000
        /*06a8*/ 	.short	0x010a
        /*06aa*/ 	.byte	0x04
	.zero		1


	//   ....[90]....
        /*06ac*/ 	.word	0x00003f20
        /*06b0*/ 	.word	0x000000ff
        /*06b4*/ 	.word	0x00000000
        /*06b8*/ 	.short	0x010a
        /*06ba*/ 	.byte	0x04
	.zero		1


	//   ....[91]....
        /*06bc*/ 	.word	0x00003fb0
        /*06c0*/ 	.word	0x000000ff
        /*06c4*/ 	.word	0x00000000
        /*06c8*/ 	.short	0x010a
        /*06ca*/ 	.byte	0x04
	.zero		1


	//   ....[92]....
        /*06cc*/ 	.word	0x000044c0
        /*06d0*/ 	.word	0x0000000c
        /*06d4*/ 	.word	0x00000130
        /*06d8*/ 	.short	0x010a
        /*06da*/ 	.byte	0xff
	.zero		1


	//   ....[93]....
        /*06dc*/ 	.word	0x00004630
        /*06e0*/ 	.word	0x00000000
        /*06e4*/ 	.word	0x00000000
        /*06e8*/ 	.short	0x0101
        /*06ea*/ 	.byte	0xff
	.zero		1


	//   ....[94]....
        /*06ec*/ 	.word	0x00004ac0
        /*06f0*/ 	.word	0x000000ff
        /*06f4*/ 	.word	0x00000128
        /*06f8*/ 	.short	0x010a
        /*06fa*/ 	.byte	0x15
	.zero		1


	//   ....[95]....
        /*06fc*/ 	.word	0x00004c40
        /*0700*/ 	.word	0x000000ff
        /*0704*/ 	.word	0x00000100
        /*0708*/ 	.short	0x010a
        /*070a*/ 	.byte	0x15
	.zero		1


	//   ....[96]....
        /*070c*/ 	.word	0x00004db0
        /*0710*/ 	.word	0x000000ff
        /*0714*/ 	.word	0x000000e0
        /*0718*/ 	.short	0x010b
        /*071a*/ 	.byte	0x15
	.zero		1


	//   ....[97]....
        /*071c*/ 	.word	0x00004dc0
        /*0720*/ 	.word	0x000000ff
        /*0724*/ 	.word	0x00000000
        /*0728*/ 	.short	0x0101
        /*072a*/ 	.byte	0x28
	.zero		1


	//   ....[98]....
        /*072c*/ 	.word	0x00004dd0
        /*0730*/ 	.word	0x000000ff
        /*0734*/ 	.word	0x00000108
        /*0738*/ 	.short	0x010a
        /*073a*/ 	.byte	0x15
	.zero		1


	//   ....[99]....
        /*073c*/ 	.word	0x00004f20
        /*0740*/ 	.word	0x000000ff
        /*0744*/ 	.word	0x000000e8
        /*0748*/ 	.short	0x010b
        /*074a*/ 	.byte	0x15
	.zero		1


	//   ....[100]....
        /*074c*/ 	.word	0x00004f30
        /*0750*/ 	.word	0x000000ff
        /*0754*/ 	.word	0x00000000
        /*0758*/ 	.short	0x0101
        /*075a*/ 	.byte	0x27
	.zero		1


	//   ....[101]....
        /*075c*/ 	.word	0x00004f40
        /*0760*/ 	.word	0x000000ff
        /*0764*/ 	.word	0x00000110
        /*0768*/ 	.short	0x010a
        /*076a*/ 	.byte	0x15
	.zero		1


	//   ....[102]....
        /*076c*/ 	.word	0x00005080
        /*0770*/ 	.word	0x000000ff
        /*0774*/ 	.word	0x000000f0
        /*0778*/ 	.short	0x010b
        /*077a*/ 	.byte	0x15
	.zero		1


	//   ....[103]....
        /*077c*/ 	.word	0x00005090
        /*0780*/ 	.word	0x000000ff
        /*0784*/ 	.word	0x00000000
        /*0788*/ 	.short	0x0101
        /*078a*/ 	.byte	0x26
	.zero		1


	//   ....[104]....
        /*078c*/ 	.word	0x000050a0
        /*0790*/ 	.word	0x000000ff
        /*0794*/ 	.word	0x00000118
        /*0798*/ 	.short	0x010a
        /*079a*/ 	.byte	0x15
	.zero		1


	//   ....[105]....
        /*079c*/ 	.word	0x00005290
        /*07a0*/ 	.word	0x000000ff
        /*07a4*/ 	.word	0x000000f8
        /*07a8*/ 	.short	0x010b
        /*07aa*/ 	.byte	0x15
	.zero		1


	//   ....[106]....
        /*07ac*/ 	.word	0x000052a0
        /*07b0*/ 	.word	0x000000ff
        /*07b4*/ 	.word	0x00000000
        /*07b8*/ 	.short	0x0101
        /*07ba*/ 	.byte	0x25
	.zero		1


	//   ....[107]....
        /*07bc*/ 	.word	0x000052d0
        /*07c0*/ 	.word	0x000000ff
        /*07c4*/ 	.word	0x00000100
        /*07c8*/ 	.short	0x010a
        /*07ca*/ 	.byte	0x15
	.zero		1


	//   ....[108]....
        /*07cc*/ 	.word	0x000052f0
        /*07d0*/ 	.word	0x000000ff
        /*07d4*/ 	.word	0x00000108
        /*07d8*/ 	.short	0x010a
        /*07da*/ 	.byte	0x15
	.zero		1


	//   ....[109]....
        /*07dc*/ 	.word	0x00005310
        /*07e0*/ 	.word	0x000000ff
        /*07e4*/ 	.word	0x00000110
        /*07e8*/ 	.short	0x010a
        /*07ea*/ 	.byte	0x15
	.zero		1


	//   ....[110]....
        /*07ec*/ 	.word	0x00005350
        /*07f0*/ 	.word	0x00000000
        /*07f4*/ 	.word	0x00000118
        /*07f8*/ 	.short	0x010a
        /*07fa*/ 	.byte	0xff
	.zero		1


	//   ....[111]....
        /*07fc*/ 	.word	0x00005690
        /*0800*/ 	.word	0x00000003
        /*0804*/ 	.word	0x00000130
        /*0808*/ 	.short	0x010a
        /*080a*/ 	.byte	0xff
	.zero		1


	//   ....[112]....
        /*080c*/ 	.word	0x00005810
        /*0810*/ 	.word	0x00000000
        /*0814*/ 	.word	0x00000000
        /*0818*/ 	.short	0x0101
        /*081a*/ 	.byte	0xff
	.zero		1


	//   ....[113]....
        /*081c*/ 	.word	0x00006370
        /*0820*/ 	.word	0x00000003
        /*0824*/ 	.word	0x000000e0
        /*0828*/ 	.short	0x010a
        /*082a*/ 	.byte	0xff
	.zero		1


	//   ....[114]....
        /*082c*/ 	.word	0x000063b0
        /*0830*/ 	.word	0x000000b1
        /*0834*/ 	.word	0x00000150
        /*0838*/ 	.short	0x010a
        /*083a*/ 	.byte	0xff
	.zero		1


	//   ....[115]....
        /*083c*/ 	.word	0x000064f0
        /*0840*/ 	.word	0x00000003
        /*0844*/ 	.word	0x000000e0
        /*0848*/ 	.short	0x010a
        /*084a*/ 	.byte	0xff
	.zero		1


	//   ....[116]....
        /*084c*/ 	.word	0x00006620
        /*0850*/ 	.word	0x00000000
        /*0854*/ 	.word	0x00000000
        /*0858*/ 	.short	0x0101
        /*085a*/ 	.byte	0xff
	.zero		1


	//   ....[117]....
        /*085c*/ 	.word	0x000066a0
        /*0860*/ 	.word	0x000000b1
        /*0864*/ 	.word	0x00000150
        /*0868*/ 	.short	0x010a
        /*086a*/ 	.byte	0xff
	.zero		1


	//   ....[118]....
        /*086c*/ 	.word	0x00007a50
        /*0870*/ 	.word	0x000000be
        /*0874*/ 	.word	0x000000e0
        /*0878*/ 	.short	0x010a
        /*087a*/ 	.byte	0xff
	.zero		1


	//   ....[119]....
        /*087c*/ 	.word	0x00007b30
        /*0880*/ 	.word	0x000000be
        /*0884*/ 	.word	0x000000e0
        /*0888*/ 	.short	0x010a
        /*088a*/ 	.byte	0xff
	.zero		1


	//   ....[120]....
        /*088c*/ 	.word	0x00007c60
        /*0890*/ 	.word	0x00000000
        /*0894*/ 	.word	0x00000000
        /*0898*/ 	.short	0x0101
        /*089a*/ 	.byte	0xff
	.zero		1


	//   ....[121]....
        /*089c*/ 	.word	0x00009000
        /*08a0*/ 	.word	0x00000000
        /*08a4*/ 	.word	0x000000e0
        /*08a8*/ 	.short	0x010a
        /*08aa*/ 	.byte	0xff
	.zero		1


	//   ....[122]....
        /*08ac*/ 	.word	0x000090e0
        /*08b0*/ 	.word	0x00000000
        /*08b4*/ 	.word	0x000000e0
        /*08b8*/ 	.short	0x010a
        /*08ba*/ 	.byte	0xff
	.zero		1


	//   ....[123]....
        /*08bc*/ 	.word	0x00009230
        /*08c0*/ 	.word	0x00000002
        /*08c4*/ 	.word	0x00000000
        /*08c8*/ 	.short	0x0101
        /*08ca*/ 	.byte	0xff
	.zero		1


	//   ....[124]....
        /*08cc*/ 	.word	0x0000a5e0
        /*08d0*/ 	.word	0x00000000
        /*08d4*/ 	.word	0x000000e0
        /*08d8*/ 	.short	0x010a
        /*08da*/ 	.byte	0xff
	.zero		1


	//   ....[125]....
        /*08dc*/ 	.word	0x0000a6c0
        /*08e0*/ 	.word	0x00000000
        /*08e4*/ 	.word	0x000000e0
        /*08e8*/ 	.short	0x010a
        /*08ea*/ 	.byte	0xff
	.zero		1


	//   ....[126]....
        /*08ec*/ 	.word	0x0000a810
        /*08f0*/ 	.word	0x00000002
        /*08f4*/ 	.word	0x00000000
        /*08f8*/ 	.short	0x0101
        /*08fa*/ 	.byte	0xff
	.zero		1


	//   ....[127]....
        /*08fc*/ 	.word	0x0000ae10
        /*0900*/ 	.word	0x000000ff
        /*0904*/ 	.word	0x00000000
        /*0908*/ 	.short	0x0101
        /*090a*/ 	.byte	0x04
	.zero		1


	//   ....[128]....
        /*090c*/ 	.word	0x0000bca0
        /*0910*/ 	.word	0x00000000
        /*0914*/ 	.word	0x00000180
        /*0918*/ 	.short	0x010a
        /*091a*/ 	.byte	0xff
	.zero		1


	//   ....[129]....
        /*091c*/ 	.word	0x0000bd00
        /*0920*/ 	.word	0x00000000
        /*0924*/ 	.word	0x00000070
        /*0928*/ 	.short	0x010a
        /*092a*/ 	.byte	0xff
	.zero		1


	//   ....[130]....
        /*092c*/ 	.word	0x0000bd60
        /*0930*/ 	.word	0x00000000
        /*0934*/ 	.word	0x00000070
        /*0938*/ 	.short	0x010a
        /*093a*/ 	.byte	0xff
	.zero		1


	//   ....[131]....
        /*093c*/ 	.word	0x0000bdb0
        /*0940*/ 	.word	0x00000003
        /*0944*/ 	.word	0x00000130
        /*0948*/ 	.short	0x010a
        /*094a*/ 	.byte	0xff
	.zero		1


	//   ....[132]....
        /*094c*/ 	.word	0x0000be10
        /*0950*/ 	.word	0x00000000
        /*0954*/ 	.word	0x00000000
        /*0958*/ 	.short	0x010a
        /*095a*/ 	.byte	0xff
	.zero		1


	//   ....[133]....
        /*095c*/ 	.word	0x0000be70
        /*0960*/ 	.word	0x00000000
        /*0964*/ 	.word	0x00000000
        /*0968*/ 	.short	0x010a
        /*096a*/ 	.byte	0xff
	.zero		1


	//   ....[134]....
        /*096c*/ 	.word	0x0000bed0
        /*0970*/ 	.word	0x00000000
        /*0974*/ 	.word	0x00000000
        /*0978*/ 	.short	0x010a
        /*097a*/ 	.byte	0xff
	.zero		1


	//   ....[135]....
        /*097c*/ 	.word	0x0000bf30
        /*0980*/ 	.word	0x00000000
        /*0984*/ 	.word	0x00000000
        /*0988*/ 	.short	0x010a
        /*098a*/ 	.byte	0xff
	.zero		1


	//   ....[136]....
        /*098c*/ 	.word	0x0000bf90
        /*0990*/ 	.word	0x00000000
        /*0994*/ 	.word	0x00000000
        /*0998*/ 	.short	0x010a
        /*099a*/ 	.byte	0xff
	.zero		1


	//   ....[137]....
        /*099c*/ 	.word	0x0000bff0
        /*09a0*/ 	.word	0x00000000
        /*09a4*/ 	.word	0x00000000
        /*09a8*/ 	.short	0x010a
        /*09aa*/ 	.byte	0xff
	.zero		1


	//   ....[138]....
        /*09ac*/ 	.word	0x0000c050
        /*09b0*/ 	.word	0x00000000
        /*09b4*/ 	.word	0x00000000
        /*09b8*/ 	.short	0x010a
        /*09ba*/ 	.byte	0xff
	.zero		1


	//   ....[139]....
        /*09bc*/ 	.word	0x0000c0b0
        /*09c0*/ 	.word	0x00000000
        /*09c4*/ 	.word	0x00000000
        /*09c8*/ 	.short	0x010a
        /*09ca*/ 	.byte	0xff
	.zero		1


	//   ....[140]....
        /*09cc*/ 	.word	0x0000c110
        /*09d0*/ 	.word	0x00000000
        /*09d4*/ 	.word	0x00000000
        /*09d8*/ 	.short	0x010a
        /*09da*/ 	.byte	0xff
	.zero		1


	//   ....[141]....
        /*09dc*/ 	.word	0x0000c170
        /*09e0*/ 	.word	0x00000000
        /*09e4*/ 	.word	0x00000000
        /*09e8*/ 	.short	0x010a
        /*09ea*/ 	.byte	0xff
	.zero		1


	//   ....[142]....
        /*09ec*/ 	.word	0x0000c1d0
        /*09f0*/ 	.word	0x00000000
        /*09f4*/ 	.word	0x00000000
        /*09f8*/ 	.short	0x010a
        /*09fa*/ 	.byte	0xff
	.zero		1


	//   ....[143]....
        /*09fc*/ 	.word	0x0000c230
        /*0a00*/ 	.word	0x00000000
        /*0a04*/ 	.word	0x00000000
        /*0a08*/ 	.short	0x010a
        /*0a0a*/ 	.byte	0xff
	.zero		1


	//   ....[144]....
        /*0a0c*/ 	.word	0x0000c290
        /*0a10*/ 	.word	0x00000000
        /*0a14*/ 	.word	0x00000000
        /*0a18*/ 	.short	0x010a
        /*0a1a*/ 	.byte	0xff
	.zero		1


	//   ....[145]....
        /*0a1c*/ 	.word	0x0000c2e0
        /*0a20*/ 	.word	0x00000002
        /*0a24*/ 	.word	0x00000170
        /*0a28*/ 	.short	0x010a
        /*0a2a*/ 	.byte	0xff
	.zero		1


	//   ....[146]....
        /*0a2c*/ 	.word	0x0000c340
        /*0a30*/ 	.word	0x00000002
        /*0a34*/ 	.word	0x00000140
        /*0a38*/ 	.short	0x010a
        /*0a3a*/ 	.byte	0xff
	.zero		1


	//   ....[147]....
        /*0a3c*/ 	.word	0x0000c390
        /*0a40*/ 	.word	0x00000002
        /*0a44*/ 	.word	0x00000130
        /*0a48*/ 	.short	0x010a
        /*0a4a*/ 	.byte	0xff
	.zero		1


	//   ....[148]....
        /*0a4c*/ 	.word	0x0000c3f0
        /*0a50*/ 	.word	0x00000000
        /*0a54*/ 	.word	0x00000140
        /*0a58*/ 	.short	0x010a
        /*0a5a*/ 	.byte	0xff
	.zero		1


	//   ....[149]....
        /*0a5c*/ 	.word	0x0000c440
        /*0a60*/ 	.word	0x00000000
        /*0a64*/ 	.word	0x00000130
        /*0a68*/ 	.short	0x010a
        /*0a6a*/ 	.byte	0xff
	.zero		1


	//   ....[150]....
        /*0a6c*/ 	.word	0x0000c4a0
        /*0a70*/ 	.word	0x00000003
        /*0a74*/ 	.word	0x00000160
        /*0a78*/ 	.short	0x010a
        /*0a7a*/ 	.byte	0xff
	.zero		1


	//   ....[151]....
        /*0a7c*/ 	.word	0x0000c500
        /*0a80*/ 	.word	0x00000000
        /*0a84*/ 	.word	0x00000000
        /*0a88*/ 	.short	0x010a
        /*0a8a*/ 	.byte	0xff
	.zero		1


	//   ....[152]....
        /*0a8c*/ 	.word	0x0000c560
        /*0a90*/ 	.word	0x00000000
        /*0a94*/ 	.word	0x00000000
        /*0a98*/ 	.short	0x010a
        /*0a9a*/ 	.byte	0xff
	.zero		1


	//   ....[153]....
        /*0a9c*/ 	.word	0x0000c5c0
        /*0aa0*/ 	.word	0x00000000
        /*0aa4*/ 	.word	0x00000000
        /*0aa8*/ 	.short	0x010a
        /*0aaa*/ 	.byte	0xff
	.zero		1


	//   ....[154]....
        /*0aac*/ 	.word	0x0000c610
        /*0ab0*/ 	.word	0x0000000c
        /*0ab4*/ 	.word	0x00000130
        /*0ab8*/ 	.short	0x010a
        /*0aba*/ 	.byte	0xff
	.zero		1


	//   ....[155]....
        /*0abc*/ 	.word	0x0000c670
        /*0ac0*/ 	.word	0x00000000
        /*0ac4*/ 	.word	0x00000128
        /*0ac8*/ 	.short	0x010a
        /*0aca*/ 	.byte	0xff
	.zero		1


	//   ....[156]....
        /*0acc*/ 	.word	0x0000c6d0
        /*0ad0*/ 	.word	0x00000000
        /*0ad4*/ 	.word	0x00000100
        /*0ad8*/ 	.short	0x010a
        /*0ada*/ 	.byte	0xff
	.zero		1


	//   ....[157]....
        /*0adc*/ 	.word	0x0000c730
        /*0ae0*/ 	.word	0x00000000
        /*0ae4*/ 	.word	0x00000108
        /*0ae8*/ 	.short	0x010a
        /*0aea*/ 	.byte	0xff
	.zero		1


	//   ....[158]....
        /*0aec*/ 	.word	0x0000c790
        /*0af0*/ 	.word	0x00000000
        /*0af4*/ 	.word	0x00000110
        /*0af8*/ 	.short	0x010a
        /*0afa*/ 	.byte	0xff
	.zero		1


	//   ....[159]....
        /*0afc*/ 	.word	0x0000c7f0
        /*0b00*/ 	.word	0x00000000
        /*0b04*/ 	.word	0x00000118
        /*0b08*/ 	.short	0x010a
        /*0b0a*/ 	.byte	0xff
	.zero		1


	//   ....[160]....
        /*0b0c*/ 	.word	0x0000c850
        /*0b10*/ 	.word	0x00000000
        /*0b14*/ 	.word	0x00000100
        /*0b18*/ 	.short	0x010a
        /*0b1a*/ 	.byte	0xff
	.zero		1


	//   ....[161]....
        /*0b1c*/ 	.word	0x0000c8b0
        /*0b20*/ 	.word	0x00000000
        /*0b24*/ 	.word	0x00000108
        /*0b28*/ 	.short	0x010a
        /*0b2a*/ 	.byte	0xff
	.zero		1


	//   ....[162]....
        /*0b2c*/ 	.word	0x0000c910
        /*0b30*/ 	.word	0x00000000
        /*0b34*/ 	.word	0x00000110
        /*0b38*/ 	.short	0x010a
        /*0b3a*/ 	.byte	0xff
	.zero		1


	//   ....[163]....
        /*0b3c*/ 	.word	0x0000c960
        /*0b40*/ 	.word	0x00000003
        /*0b44*/ 	.word	0x00000130
        /*0b48*/ 	.short	0x010a
        /*0b4a*/ 	.byte	0xff
	.zero		1


	//   ....[164]....
        /*0b4c*/ 	.word	0x0000c9b0
        /*0b50*/ 	.word	0x00000003
        /*0b54*/ 	.word	0x000000e0
        /*0b58*/ 	.short	0x010a
        /*0b5a*/ 	.byte	0xff
	.zero		1


	//   ....[165]....
        /*0b5c*/ 	.word	0x0000ca00
        /*0b60*/ 	.word	0x000000b1
        /*0b64*/ 	.word	0x00000150
        /*0b68*/ 	.short	0x010a
        /*0b6a*/ 	.byte	0xff
	.zero		1


	//   ....[166]....
        /*0b6c*/ 	.word	0x0000ca50
        /*0b70*/ 	.word	0x000000be
        /*0b74*/ 	.word	0x000000e0
        /*0b78*/ 	.short	0x010a
        /*0b7a*/ 	.byte	0xff
	.zero		1


	//   ....[167]....
        /*0b7c*/ 	.word	0x0000caa0
        /*0b80*/ 	.word	0x00000000
        /*0b84*/ 	.word	0x000000e0
        /*0b88*/ 	.short	0x010a
        /*0b8a*/ 	.byte	0xff
	.zero		1


	//   ....[168]....
        /*0b8c*/ 	.word	0x0000caf0
        /*0b90*/ 	.word	0x00000000
        /*0b94*/ 	.word	0x000000e0
        /*0b98*/ 	.short	0x010a
        /*0b9a*/ 	.byte	0xff
	.zero		1


	//----- nvinfo : EIATTR_NUM_MBARRIERS
	.align		4
.L_48:
        /*0b9c*/ 	.byte	0x03, 0x38
        /*0b9e*/ 	.short	0x0032


	//----- nvinfo : EIATTR_EXIT_INSTR_OFFSETS
	.align		4
        /*0ba0*/ 	.byte	0x04, 0x1c
        /*0ba2*/ 	.short	(.L_50 - .L_49)


	//   ....[0]....
.L_49:
        /*0ba4*/ 	.word	0x00002ff0


	//   ....[1]....
        /*0ba8*/ 	.word	0x00003500


	//   ....[2]....
        /*0bac*/ 	.word	0x00003560


	//   ....[3]....
        /*0bb0*/ 	.word	0x00004210


	//   ....[4]....
        /*0bb4*/ 	.word	0x00005380


	//   ....[5]....
        /*0bb8*/ 	.word	0x000053c0


	//   ....[6]....
        /*0bbc*/ 	.word	0x0000bc90


	//----- nvinfo : EIATTR_MAX_THREADS
	.align		4
.L_50:
        /*0bc0*/ 	.byte	0x04, 0x05
        /*0bc2*/ 	.short	(.L_52 - .L_51)
.L_51:
        /*0bc4*/ 	.word	0x00000100
        /*0bc8*/ 	.word	0x00000001
        /*0bcc*/ 	.word	0x00000001


	//----- nvinfo : EIATTR_CRS_STACK_SIZE
	.align		4
.L_52:
        /*0bd0*/ 	.byte	0x04, 0x1e
        /*0bd2*/ 	.short	(.L_54 - .L_53)
.L_53:
        /*0bd4*/ 	.word	0x00000000


	//----- nvinfo : EIATTR_CBANK_PARAM_SIZE
	.align		4
.L_54:
        /*0bd8*/ 	.byte	0x03, 0x19
        /*0bda*/ 	.short	0x0800


	//----- nvinfo : EIATTR_PARAM_CBANK
	.align		4
        /*0bdc*/ 	.byte	0x04, 0x0a
        /*0bde*/ 	.short	(.L_56 - .L_55)
	.align		4
.L_55:
        /*0be0*/ 	.word	index@(.nv.constant0._ZN7cutlass13device_kernelINS_4gemm6kernel13GemmUniversalIN4cute5tupleIJiiiiEEENS1_10collective13CollectiveMmaINS1_35MainloopSm100TmaUmmaWarpSpecializedILi14ELi2ELi2ENS5_IJNS4_1CILi1EEENSA_ILi2EEESB_EEEEENS5_IJNSA_ILi128EEENSA_ILi256EEENSA_ILi32EEEEEENS_12float_e4m3_tENS5_IJlSB_lEEESJ_SK_NS4_8TiledMMAINS4_8MMA_AtomIJNS4_10MMA_TraitsINS4_19SM100_MMA_F8F6F4_SSEJSJ_SJ_fSF_SG_NS4_17integral_constantINS4_4UMMA5MajorELSR_0EEESS_NSP_INSQ_7ScaleInELST_0EEESU_EEEEEENS4_6LayoutINS5_IJSB_SB_SB_EEENS5_IJNSA_ILi0EEESZ_SZ_EEEEENS5_IJNS4_10UnderscoreES12_S12_EEEEENS4_23SM90_TMA_LOAD_MULTICASTENS4_14ComposedLayoutINS4_7SwizzleILi1ELi4ELi3EEENS4_18smem_ptr_flag_bitsILi8EEENSX_INS5_IJNSA_ILi8EEESH_EEENS5_IJSH_SB_EEEEEEEvNS4_8identityENS4_13SM90_TMA_LOADES1F_vS1G_EENS_8epilogue10collective18CollectiveEpilogueINS1J_23Sm100TmaWarpSpecializedILi4ELi2ELi64ELb0ELb0EEEJSI_NS5_IJNSX_ISF_SB_EENSX_INSA_ILi64EEESB_EEEEESJ_SK_SJ_SK_NS1J_6fusion15FusionCallbacksIS1N_NS1S_17LinearCombinationISJ_fSJ_fLNS_15FloatRoundStyleE2EEESI_S1R_JEEENS4_5SM1004TMEM4LOAD26SM100_TMEM_LOAD_32dp32b64xES1H_NS16_INS17_ILi2ELi4ELi3EEES1A_NSX_INS5_IJS1B_S1P_EEENS5_IJS1P_SB_EEEEEEENS4_39AutoVectorizingCopyWithAssumedAlignmentILi128EEENS4_14SM90_TMA_STOREES26_S28_S28_EEEvvEEEEvNT_6ParamsE)
        /*0be4*/ 	.short	0x0380
        /*0be6*/ 	.short	0x0800


	//----- nvinfo : EIATTR_SW_WAR
	.align		4
.L_56:
        /*0be8*/ 	.byte	0x04, 0x36
        /*0bea*/ 	.short	(.L_58 - .L_57)
.L_57:
        /*0bec*/ 	.word	0x00000008
.L_58:


//--------------------- .nv.callgraph             --------------------------
	.section	.nv.callgraph,"",@"SHT_CUDA_CALLGRAPH"
	.align	4
	.sectionentsize	8
	.align		4
        /*0000*/ 	.word	0x00000000
	.align		4
        /*0004*/ 	.word	0xffffffff
	.align		4
        /*0008*/ 	.word	index@(_ZN7cutlass13device_kernelINS_4gemm6kernel13GemmUniversalIN4cute5tupleIJiiiiEEENS1_10collective13CollectiveMmaINS1_35MainloopSm100TmaUmmaWarpSpecializedILi14ELi2ELi2ENS5_IJNS4_1CILi1EEENSA_ILi2EEESB_EEEEENS5_IJNSA_ILi128EEENSA_ILi256EEENSA_ILi32EEEEEENS_12float_e4m3_tENS5_IJlSB_lEEESJ_SK_NS4_8TiledMMAINS4_8MMA_AtomIJNS4_10MMA_TraitsINS4_19SM100_MMA_F8F6F4_SSEJSJ_SJ_fSF_SG_NS4_17integral_constantINS4_4UMMA5MajorELSR_0EEESS_NSP_INSQ_7ScaleInELST_0EEESU_EEEEEENS4_6LayoutINS5_IJSB_SB_SB_EEENS5_IJNSA_ILi0EEESZ_SZ_EEEEENS5_IJNS4_10UnderscoreES12_S12_EEEEENS4_23SM90_TMA_LOAD_MULTICASTENS4_14ComposedLayoutINS4_7SwizzleILi1ELi4ELi3EEENS4_18smem_ptr_flag_bitsILi8EEENSX_INS5_IJNSA_ILi8EEESH_EEENS5_IJSH_SB_EEEEEEEvNS4_8identityENS4_13SM90_TMA_LOADES1F_vS1G_EENS_8epilogue10collective18CollectiveEpilogueINS1J_23Sm100TmaWarpSpecializedILi4ELi2ELi64ELb0ELb0EEEJSI_NS5_IJNSX_ISF_SB_EENSX_INSA_ILi64EEESB_EEEEESJ_SK_SJ_SK_NS1J_6fusion15FusionCallbacksIS1N_NS1S_17LinearCombinationISJ_fSJ_fLNS_15FloatRoundStyleE2EEESI_S1R_JEEENS4_5SM1004TMEM4LOAD26SM100_TMEM_LOAD_32dp32b64xES1H_NS16_INS17_ILi2ELi4ELi3EEES1A_NSX_INS5_IJS1B_S1P_EEENS5_IJS1P_SB_EEEEEEENS4_39AutoVectorizingCopyWithAssumedAlignmentILi128EEENS4_14SM90_TMA_STOREES26_S28_S28_EEEvvEEEEvNT_6ParamsE)
	.align		4
        /*000c*/ 	.word	index@(__assertfail)
	.align		4
        /*0010*/ 	.word	0x00000000
	.align		4
        /*0014*/ 	.word	0xfffffffe
	.align		4
        /*0018*/ 	.word	0x00000000
	.align		4
        /*001c*/ 	.word	0xfffffffd
	.align		4
        /*0020*/ 	.word	0x00000000
	.align		4
        /*0024*/ 	.word	0xfffffffc


//--------------------- .nv.constant4             --------------------------
	.section	.nv.constant4,"a",@progbits
	.align	8
	.align		8
.nv.constant4:
        /*0000*/ 	.dword	__assertfail
	.align		8
        /*0008*/ 	.dword	__unnamed_1
	.align		8
        /*0010*/ 	.dword	__unnamed_2
	.align		8
        /*0018*/ 	.dword	__unnamed_3
	.align		8
        /*0020*/ 	.dword	_ZN40_INTERNAL_319d2066_4_k_cu_cc14e6cf_298784cuda3std3__45__cpo5beginE
	.align		8
        /*0028*/ 	.dword	_ZN40_INTERNAL_319d2066_4_k_cu_cc14e6cf_298784cuda3std3__45__cpo3endE
	.align		8
        /*0030*/ 	.dword	_ZN40_INTERNAL_319d2066_4_k_cu_cc14e6cf_298784cuda3std3__45__cpo6cbeginE
	.align		8
        /*0038*/ 	.dword	_ZN40_INTERNAL_319d2066_4_k_cu_cc14e6cf_298784cuda3std3__45__cpo4cendE
	.align		8
        /*0040*/ 	.dword	_ZN40_INTERNAL_319d2066_4_k_cu_cc14e6cf_298784cuda3std3__442_GLOBAL__N__319d2066_4_k_cu_cc14e6cf_298786ignoreE
	.align		8
        /*0048*/ 	.dword	_ZN40_INTERNAL_319d2066_4_k_cu_cc14e6cf_298784cuda3std3__419piecewise_constructE
	.align		8
        /*0050*/ 	.dword	_ZN40_INTERNAL_319d2066_4_k_cu_cc14e6cf_298784cuda3std3__48in_placeE
	.align		8
        /*0058*/ 	.dword	_ZN40_INTERNAL_319d2066_4_k_cu_cc14e6cf_298784cuda3std6ranges3__45__cpo4swapE
	.align		8
        /*0060*/ 	.dword	_ZN40_INTERNAL_319d2066_4_k_cu_cc14e6cf_298784cuda3std6ranges3__45__cpo9iter_moveE
	.align		8
        /*0068*/ 	.dword	_ZN40_INTERNAL_319d2066_4_k_cu_cc14e6cf_298784cute7productE
	.align		8
        /*0070*/ 	.dword	_ZN40_INTERNAL_319d2066_4_k_cu_cc14e6cf_298784cute1_E
	.align		8
        /*0078*/ 	.dword	$str$25
	.align		8
        /*0080*/ 	.dword	$str$26
	.align		8
        /*0088*/ 	.dword	$str$27
	.align		8
        /*0090*/ 	.dword	$str$28


//--------------------- .text._ZN7cutlass13device_kernelINS_4gemm6kernel13GemmUniversalIN4cute5tupleIJiiiiEEENS1_10collective13CollectiveMmaINS1_35MainloopSm100TmaUmmaWarpSpecializedILi14ELi2ELi2ENS5_IJNS4_1CILi1EEENSA_ILi2EEESB_EEEEENS5_IJNSA_ILi128EEENSA_ILi256EEENSA_ILi32EEEEEENS_12float_e4m3_tENS5_IJlSB_lEEESJ_SK_NS4_8TiledMMAINS4_8MMA_AtomIJNS4_10MMA_TraitsINS4_19SM100_MMA_F8F6F4_SSEJSJ_SJ_fSF_SG_NS4_17integral_constantINS4_4UMMA5MajorELSR_0EEESS_NSP_INSQ_7ScaleInELST_0EEESU_EEEEEENS4_6LayoutINS5_IJSB_SB_SB_EEENS5_IJNSA_ILi0EEESZ_SZ_EEEEENS5_IJNS4_10UnderscoreES12_S12_EEEEENS4_23SM90_TMA_LOAD_MULTICASTENS4_14ComposedLayoutINS4_7SwizzleILi1ELi4ELi3EEENS4_18smem_ptr_flag_bitsILi8EEENSX_INS5_IJNSA_ILi8EEESH_EEENS5_IJSH_SB_EEEEEEEvNS4_8identityENS4_13SM90_TMA_LOADES1F_vS1G_EENS_8epilogue10collective18CollectiveEpilogueINS1J_23Sm100TmaWarpSpecializedILi4ELi2ELi64ELb0ELb0EEEJSI_NS5_IJNSX_ISF_SB_EENSX_INSA_ILi64EEESB_EEEEESJ_SK_SJ_SK_NS1J_6fusion15FusionCallbacksIS1N_NS1S_17LinearCombinationISJ_fSJ_fLNS_15FloatRoundStyleE2EEESI_S1R_JEEENS4_5SM1004TMEM4LOAD26SM100_TMEM_LOAD_32dp32b64xES1H_NS16_INS17_ILi2ELi4ELi3EEES1A_NSX_INS5_IJS1B_S1P_EEENS5_IJS1P_SB_EEEEEEENS4_39AutoVectorizingCopyWithAssumedAlignmentILi128EEENS4_14SM90_TMA_STOREES26_S28_S28_EEEvvEEEEvNT_6ParamsE --------------------------
	.section	.text._ZN7cutlass13device_kernelINS_4gemm6kernel13GemmUniversalIN4cute5tupleIJiiiiEEENS1_10collective13CollectiveMmaINS1_35MainloopSm100TmaUmmaWarpSpecializedILi14ELi2ELi2ENS5_IJNS4_1CILi1EEENSA_ILi2EEESB_EEEEENS5_IJNSA_ILi128EEENSA_ILi256EEENSA_ILi32EEEEEENS_12float_e4m3_tENS5_IJlSB_lEEESJ_SK_NS4_8TiledMMAINS4_8MMA_AtomIJNS4_10MMA_TraitsINS4_19SM100_MMA_F8F6F4_SSEJSJ_SJ_fSF_SG_NS4_17integral_constantINS4_4UMMA5MajorELSR_0EEESS_NSP_INSQ_7ScaleInELST_0EEESU_EEEEEENS4_6LayoutINS5_IJSB_SB_SB_EEENS5_IJNSA_ILi0EEESZ_SZ_EEEEENS5_IJNS4_10UnderscoreES12_S12_EEEEENS4_23SM90_TMA_LOAD_MULTICASTENS4_14ComposedLayoutINS4_7SwizzleILi1ELi4ELi3EEENS4_18smem_ptr_flag_bitsILi8EEENSX_INS5_IJNSA_ILi8EEESH_EEENS5_IJSH_SB_EEEEEEEvNS4_8identityENS4_13SM90_TMA_LOADES1F_vS1G_EENS_8epilogue10collective18CollectiveEpilogueINS1J_23Sm100TmaWarpSpecializedILi4ELi2ELi64ELb0ELb0EEEJSI_NS5_IJNSX_ISF_SB_EENSX_INSA_ILi64EEESB_EEEEESJ_SK_SJ_SK_NS1J_6fusion15FusionCallbacksIS1N_NS1S_17LinearCombinationISJ_fSJ_fLNS_15FloatRoundStyleE2EEESI_S1R_JEEENS4_5SM1004TMEM4LOAD26SM100_TMEM_LOAD_32dp32b64xES1H_NS16_INS17_ILi2ELi4ELi3EEES1A_NSX_INS5_IJS1B_S1P_EEENS5_IJS1P_SB_EEEEEEENS4_39AutoVectorizingCopyWithAssumedAlignmentILi128EEENS4_14SM90_TMA_STOREES26_S28_S28_EEEvvEEEEvNT_6ParamsE,"ax",@progbits
	.align	128
.text._ZN7cutlass13device_kernelINS_4gemm6kernel13GemmUniversalIN4cute5tupleIJiiiiEEENS1_10collective13CollectiveMmaINS1_35MainloopSm100TmaUmmaWarpSpecializedILi14ELi2ELi2ENS5_IJNS4_1CILi1EEENSA_ILi2EEESB_EEEEENS5_IJNSA_ILi128EEENSA_ILi256EEENSA_ILi32EEEEEENS_12float_e4m3_tENS5_IJlSB_lEEESJ_SK_NS4_8TiledMMAINS4_8MMA_AtomIJNS4_10MMA_TraitsINS4_19SM100_MMA_F8F6F4_SSEJSJ_SJ_fSF_SG_NS4_17integral_constantINS4_4UMMA5MajorELSR_0EEESS_NSP_INSQ_7ScaleInELST_0EEESU_EEEEEENS4_6LayoutINS5_IJSB_SB_SB_EEENS5_IJNSA_ILi0EEESZ_SZ_EEEEENS5_IJNS4_10UnderscoreES12_S12_EEEEENS4_23SM90_TMA_LOAD_MULTICASTENS4_14ComposedLayoutINS4_7SwizzleILi1ELi4ELi3EEENS4_18smem_ptr_flag_bitsILi8EEENSX_INS5_IJNSA_ILi8EEESH_EEENS5_IJSH_SB_EEEEEEEvNS4_8identityENS4_13SM90_TMA_LOADES1F_vS1G_EENS_8epilogue10collective18CollectiveEpilogueINS1J_23Sm100TmaWarpSpecializedILi4ELi2ELi64ELb0ELb0EEEJSI_NS5_IJNSX_ISF_SB_EENSX_INSA_ILi64EEESB_EEEEESJ_SK_SJ_SK_NS1J_6fusion15FusionCallbacksIS1N_NS1S_17LinearCombinationISJ_fSJ_fLNS_15FloatRoundStyleE2EEESI_S1R_JEEENS4_5SM1004TMEM4LOAD26SM100_TMEM_LOAD_32dp32b64xES1H_NS16_INS17_ILi2ELi4ELi3EEES1A_NSX_INS5_IJS1B_S1P_EEENS5_IJS1P_SB_EEEEEEENS4_39AutoVectorizingCopyWithAssumedAlignmentILi128EEENS4_14SM90_TMA_STOREES26_S28_S28_EEEvvEEEEvNT_6ParamsE:
        .type           _ZN7cutlass13device_kernelINS_4gemm6kernel13GemmUniversalIN4cute5tupleIJiiiiEEENS1_10collective13CollectiveMmaINS1_35MainloopSm100TmaUmmaWarpSpecializedILi14ELi2ELi2ENS5_IJNS4_1CILi1EEENSA_ILi2EEESB_EEEEENS5_IJNSA_ILi128EEENSA_ILi256EEENSA_ILi32EEEEEENS_12float_e4m3_tENS5_IJlSB_lEEESJ_SK_NS4_8TiledMMAINS4_8MMA_AtomIJNS4_10MMA_TraitsINS4_19SM100_MMA_F8F6F4_SSEJSJ_SJ_fSF_SG_NS4_17integral_constantINS4_4UMMA5MajorELSR_0EEESS_NSP_INSQ_7ScaleInELST_0EEESU_EEEEEENS4_6LayoutINS5_IJSB_SB_SB_EEENS5_IJNSA_ILi0EEESZ_SZ_EEEEENS5_IJNS4_10UnderscoreES12_S12_EEEEENS4_23SM90_TMA_LOAD_MULTICASTENS4_14ComposedLayoutINS4_7SwizzleILi1ELi4ELi3EEENS4_18smem_ptr_flag_bitsILi8EEENSX_INS5_IJNSA_ILi8EEESH_EEENS5_IJSH_SB_EEEEEEEvNS4_8identityENS4_13SM90_TMA_LOADES1F_vS1G_EENS_8epilogue10collective18CollectiveEpilogueINS1J_23Sm100TmaWarpSpecializedILi4ELi2ELi64ELb0ELb0EEEJSI_NS5_IJNSX_ISF_SB_EENSX_INSA_ILi64EEESB_EEEEESJ_SK_SJ_SK_NS1J_6fusion15FusionCallbacksIS1N_NS1S_17LinearCombinationISJ_fSJ_fLNS_15FloatRoundStyleE2EEESI_S1R_JEEENS4_5SM1004TMEM4LOAD26SM100_TMEM_LOAD_32dp32b64xES1H_NS16_INS17_ILi2ELi4ELi3EEES1A_NSX_INS5_IJS1B_S1P_EEENS5_IJS1P_SB_EEEEEEENS4_39AutoVectorizingCopyWithAssumedAlignmentILi128EEENS4_14SM90_TMA_STOREES26_S28_S28_EEEvvEEEEvNT_6ParamsE,@function
        .size           _ZN7cutlass13device_kernelINS_4gemm6kernel13GemmUniversalIN4cute5tupleIJiiiiEEENS1_10collective13CollectiveMmaINS1_35MainloopSm100TmaUmmaWarpSpecializedILi14ELi2ELi2ENS5_IJNS4_1CILi1EEENSA_ILi2EEESB_EEEEENS5_IJNSA_ILi128EEENSA_ILi256EEENSA_ILi32EEEEEENS_12float_e4m3_tENS5_IJlSB_lEEESJ_SK_NS4_8TiledMMAINS4_8MMA_AtomIJNS4_10MMA_TraitsINS4_19SM100_MMA_F8F6F4_SSEJSJ_SJ_fSF_SG_NS4_17integral_constantINS4_4UMMA5MajorELSR_0EEESS_NSP_INSQ_7ScaleInELST_0EEESU_EEEEEENS4_6LayoutINS5_IJSB_SB_SB_EEENS5_IJNSA_ILi0EEESZ_SZ_EEEEENS5_IJNS4_10UnderscoreES12_S12_EEEEENS4_23SM90_TMA_LOAD_MULTICASTENS4_14ComposedLayoutINS4_7SwizzleILi1ELi4ELi3EEENS4_18smem_ptr_flag_bitsILi8EEENSX_INS5_IJNSA_ILi8EEESH_EEENS5_IJSH_SB_EEEEEEEvNS4_8identityENS4_13SM90_TMA_LOADES1F_vS1G_EENS_8epilogue10collective18CollectiveEpilogueINS1J_23Sm100TmaWarpSpecializedILi4ELi2ELi64ELb0ELb0EEEJSI_NS5_IJNSX_ISF_SB_EENSX_INSA_ILi64EEESB_EEEEESJ_SK_SJ_SK_NS1J_6fusion15FusionCallbacksIS1N_NS1S_17LinearCombinationISJ_fSJ_fLNS_15FloatRoundStyleE2EEESI_S1R_JEEENS4_5SM1004TMEM4LOAD26SM100_TMEM_LOAD_32dp32b64xES1H_NS16_INS17_ILi2ELi4ELi3EEES1A_NSX_INS5_IJS1B_S1P_EEENS5_IJS1P_SB_EEEEEEENS4_39AutoVectorizingCopyWithAssumedAlignmentILi128EEENS4_14SM90_TMA_STOREES26_S28_S28_EEEvvEEEEvNT_6ParamsE,(.L_x_205 - _ZN7cutlass13device_kernelINS_4gemm6kernel13GemmUniversalIN4cute5tupleIJiiiiEEENS1_10collective13CollectiveMmaINS1_35MainloopSm100TmaUmmaWarpSpecializedILi14ELi2ELi2ENS5_IJNS4_1CILi1EEENSA_ILi2EEESB_EEEEENS5_IJNSA_ILi128EEENSA_ILi256EEENSA_ILi32EEEEEENS_12float_e4m3_tENS5_IJlSB_lEEESJ_SK_NS4_8TiledMMAINS4_8MMA_AtomIJNS4_10MMA_TraitsINS4_19SM100_MMA_F8F6F4_SSEJSJ_SJ_fSF_SG_NS4_17integral_constantINS4_4UMMA5MajorELSR_0EEESS_NSP_INSQ_7ScaleInELST_0EEESU_EEEEEENS4_6LayoutINS5_IJSB_SB_SB_EEENS5_IJNSA_ILi0EEESZ_SZ_EEEEENS5_IJNS4_10UnderscoreES12_S12_EEEEENS4_23SM90_TMA_LOAD_MULTICASTENS4_14ComposedLayoutINS4_7SwizzleILi1ELi4ELi3EEENS4_18smem_ptr_flag_bitsILi8EEENSX_INS5_IJNSA_ILi8EEESH_EEENS5_IJSH_SB_EEEEEEEvNS4_8identityENS4_13SM90_TMA_LOADES1F_vS1G_EENS_8epilogue10collective18CollectiveEpilogueINS1J_23Sm100TmaWarpSpecializedILi4ELi2ELi64ELb0ELb0EEEJSI_NS5_IJNSX_ISF_SB_EENSX_INSA_ILi64EEESB_EEEEESJ_SK_SJ_SK_NS1J_6fusion15FusionCallbacksIS1N_NS1S_17LinearCombinationISJ_fSJ_fLNS_15FloatRoundStyleE2EEESI_S1R_JEEENS4_5SM1004TMEM4LOAD26SM100_TMEM_LOAD_32dp32b64xES1H_NS16_INS17_ILi2ELi4ELi3EEES1A_NSX_INS5_IJS1B_S1P_EEENS5_IJS1P_SB_EEEEEEENS4_39AutoVectorizingCopyWithAssumedAlignmentILi128EEENS4_14SM90_TMA_STOREES26_S28_S28_EEEvvEEEEvNT_6ParamsE)
        .other          _ZN7cutlass13device_kernelINS_4gemm6kernel13GemmUniversalIN4cute5tupleIJiiiiEEENS1_10collective13CollectiveMmaINS1_35MainloopSm100TmaUmmaWarpSpecializedILi14ELi2ELi2ENS5_IJNS4_1CILi1EEENSA_ILi2EEESB_EEEEENS5_IJNSA_ILi128EEENSA_ILi256EEENSA_ILi32EEEEEENS_12float_e4m3_tENS5_IJlSB_lEEESJ_SK_NS4_8TiledMMAINS4_8MMA_AtomIJNS4_10MMA_TraitsINS4_19SM100_MMA_F8F6F4_SSEJSJ_SJ_fSF_SG_NS4_17integral_constantINS4_4UMMA5MajorELSR_0EEESS_NSP_INSQ_7ScaleInELST_0EEESU_EEEEEENS4_6LayoutINS5_IJSB_SB_SB_EEENS5_IJNSA_ILi0EEESZ_SZ_EEEEENS5_IJNS4_10UnderscoreES12_S12_EEEEENS4_23SM90_TMA_LOAD_MULTICASTENS4_14ComposedLayoutINS4_7SwizzleILi1ELi4ELi3EEENS4_18smem_ptr_flag_bitsILi8EEENSX_INS5_IJNSA_ILi8EEESH_EEENS5_IJSH_SB_EEEEEEEvNS4_8identityENS4_13SM90_TMA_LOADES1F_vS1G_EENS_8epilogue10collective18CollectiveEpilogueINS1J_23Sm100TmaWarpSpecializedILi4ELi2ELi64ELb0ELb0EEEJSI_NS5_IJNSX_ISF_SB_EENSX_INSA_ILi64EEESB_EEEEESJ_SK_SJ_SK_NS1J_6fusion15FusionCallbacksIS1N_NS1S_17LinearCombinationISJ_fSJ_fLNS_15FloatRoundStyleE2EEESI_S1R_JEEENS4_5SM1004TMEM4LOAD26SM100_TMEM_LOAD_32dp32b64xES1H_NS16_INS17_ILi2ELi4ELi3EEES1A_NSX_INS5_IJS1B_S1P_EEENS5_IJS1P_SB_EEEEEEENS4_39AutoVectorizingCopyWithAssumedAlignmentILi128EEENS4_14SM90_TMA_STOREES26_S28_S28_EEEvvEEEEvNT_6ParamsE,@"STO_CUDA_ENTRY STV_DEFAULT"
_ZN7cutlass13device_kernelINS_4gemm6kernel13GemmUniversalIN4cute5tupleIJiiiiEEENS1_10collective13CollectiveMmaINS1_35MainloopSm100TmaUmmaWarpSpecializedILi14ELi2ELi2ENS5_IJNS4_1CILi1EEENSA_ILi2EEESB_EEEEENS5_IJNSA_ILi128EEENSA_ILi256EEENSA_ILi32EEEEEENS_12float_e4m3_tENS5_IJlSB_lEEESJ_SK_NS4_8TiledMMAINS4_8MMA_AtomIJNS4_10MMA_TraitsINS4_19SM100_MMA_F8F6F4_SSEJSJ_SJ_fSF_SG_NS4_17integral_constantINS4_4UMMA5MajorELSR_0EEESS_NSP_INSQ_7ScaleInELST_0EEESU_EEEEEENS4_6LayoutINS5_IJSB_SB_SB_EEENS5_IJNSA_ILi0EEESZ_SZ_EEEEENS5_IJNS4_10UnderscoreES12_S12_EEEEENS4_23SM90_TMA_LOAD_MULTICASTENS4_14ComposedLayoutINS4_7SwizzleILi1ELi4ELi3EEENS4_18smem_ptr_flag_bitsILi8EEENSX_INS5_IJNSA_ILi8EEESH_EEENS5_IJSH_SB_EEEEEEEvNS4_8identityENS4_13SM90_TMA_LOADES1F_vS1G_EENS_8epilogue10collective18CollectiveEpilogueINS1J_23Sm100TmaWarpSpecializedILi4ELi2ELi64ELb0ELb0EEEJSI_NS5_IJNSX_ISF_SB_EENSX_INSA_ILi64EEESB_EEEEESJ_SK_SJ_SK_NS1J_6fusion15FusionCallbacksIS1N_NS1S_17LinearCombinationISJ_fSJ_fLNS_15FloatRoundStyleE2EEESI_S1R_JEEENS4_5SM1004TMEM4LOAD26SM100_TMEM_LOAD_32dp32b64xES1H_NS16_INS17_ILi2ELi4ELi3EEES1A_NSX_INS5_IJS1B_S1P_EEENS5_IJS1P_SB_EEEEEEENS4_39AutoVectorizingCopyWithAssumedAlignmentILi128EEENS4_14SM90_TMA_STOREES26_S28_S28_EEEvvEEEEvNT_6ParamsE:
[----:B------:R-:W1:Y:S01]  /*0000*/  LDC R1, c[0x0][0x37c] ;  /* 0x0000df00ff017b82 */ /* 0x000e620000000800 */
[----:B------:R-:W2:Y:S01]  /*0010*/  S2R R170, SR_TID.X ;  /* 0x0000000000aa7919 */ /* 0x000ea20000002100 */
[----:B------:R-:W3:Y:S01]  /*0020*/  LDCU.64 UR8, c[0x0][0x890] ;  /* 0x00011200ff0877ac */ /* 0x000ee20008000a00 */
[----:B------:R-:W-:Y:S02]  /*0030*/  PRMT R158, RZ, 0x7610, R158 ;  /* 0x00007610ff9e7816 */ /* 0x000fe4000000009e */
[----:B------:R-:W-:Y:S01]  /*0040*/  ELECT P3, URZ, PT ;  /* 0x0000000000ff782f */ /* 0x000fe20003860000 */
[----:B---3--:R-:W-:-:S04]  /*0050*/  UISETP.NE.U32.AND UP0, UPT, UR8, URZ, UPT ;  /* 0x000000ff0800728c */ /* 0x008fc8000bf05070 */
[----:B------:R-:W-:Y:S01]  /*0060*/  UISETP.NE.AND.EX UP0, UPT, UR9, URZ, UPT, UP0 ;  /* 0x000000ff0900728c */ /* 0x000fe2000bf05300 */
[----:B--2---:R-:W-:-:S05]  /*0070*/  SHF.R.U32.HI R159, RZ, 0x5, R170 ;  /* 0x00000005ff9f7819 */ /* 0x004fca00000116aa */
[----:B------:R-:W2:Y:S02]  /*0080*/  SHFL.IDX PT, R0, R159, RZ, 0x1f ;  /* 0x00001fff9f007589 */ /* 0x000ea400000e0000 */
[----:B--2---:R-:W-:Y:S01]  /*0090*/  R2UR UR17, R0 ;  /* 0x00000000001172ca */ /* 0x004fe200000e0000 */
[----:B-1----:R-:W-:-:S14]  /*00a0*/  BRA.U UP0, `(.L_x_0) ;  /* 0x0000000100307547 */ /* 0x002fdc000b800000 */
[----:B------:R-:W1:Y:S02]  /*00b0*/  LDCU.64 UR4, c[0x0][0x888] ;  /* 0x00011100ff0477ac */ /* 0x000e640008000a00 */
[----:B-1----:R-:W-:-:S04]  /*00c0*/  UISETP.NE.U32.AND UP0, UPT, UR4, URZ, UPT ;  /* 0x000000ff0400728c */ /* 0x002fc8000bf05070 */
[----:B------:R-:W-:-:S09]  /*00d0*/  UISETP.NE.AND.EX UP0, UPT, UR5, URZ, UPT, UP0 ;  /* 0x000000ff0500728c */ /* 0x000fd2000bf05300 */
[----:B------:R-:W-:Y:S05]  /*00e0*/  BRA.U !UP0, `(.L_x_1) ;  /* 0x0000000108147547 */ /* 0x000fea000b800000 */
[----:B------:R-:W1:Y:S01]  /*00f0*/  LDC.64 R2, c[0x0][0x888] ;  /* 0x00022200ff027b82 */ /* 0x000e620000000a00 */
[----:B------:R-:W1:Y:S02]  /*0100*/  LDCU.64 UR4, c[0x0][0x358] ;  /* 0x00006b00ff0477ac */ /* 0x000e640008000a00 */
[----:B-1----:R1:W5:Y:S01]  /*0110*/  LDG.E R73, desc[UR4][R2.64] ;  /* 0x0000000402497981 */ /* 0x002362000c1e1900 */
[----:B------:R-:W-:Y:S01]  /*0120*/  HFMA2 R158, -RZ, RZ, 0, 5.9604644775390625e-08 ;  /* 0x00000001ff9e7431 */ /* 0x000fe200000001ff */
[----:B------:R-:W-:Y:S05]  /*0130*/  BRA `(.L_x_0) ;  /* 0x00000000000c7947 */ /* 0x000fea0003800000 */
.L_x_1:
[----:B------:R-:W1:Y:S01]  /*0140*/  LDCU UR4, c[0x0][0x880] ;  /* 0x00011000ff0477ac */ /* 0x000e620008000800 */
[----:B------:R-:W-:Y:S01]  /*0150*/  HFMA2 R158, -RZ, RZ, 0, 5.9604644775390625e-08 ;  /* 0x00000001ff9e7431 */ /* 0x000fe200000001ff */
[----:B-1----:R-:W-:-:S07]  /*0160*/  MOV R73, UR4 ;  /* 0x0000000400497c02 */ /* 0x002fce0008000f00 */
.L_x_0:
[----:B------:R-:W2:Y:S02]  /*0170*/  LDCU.64 UR4, c[0x0][0x8b0] ;  /* 0x00011600ff0477ac */ /* 0x000ea40008000a00 */
[----:B--2---:R-:W-:-:S04]  /*0180*/  UISETP.NE.U32.AND UP0, UPT, UR4, URZ, UPT ;  /* 0x000000ff0400728c */ /* 0x004fc8000bf05070 */
[----:B------:R-:W-:-:S09]  /*0190*/  UISETP.NE.AND.EX UP0, UPT, UR5, URZ, UPT, UP0 ;  /* 0x000000ff0500728c */ /* 0x000fd2000bf05300 */
[----:B------:R-:W-:Y:S05]  /*01a0*/  BRA.U UP0, `(.L_x_2) ;  /* 0x0000000100287547 */ /* 0x000fea000b800000 */
[----:B------:R-:W2:Y:S02]  /*01b0*/  LDCU.64 UR4, c[0x0][0x8a8] ;  /* 0x00011500ff0477ac */ /* 0x000ea40008000a00 */
[----:B--2---:R-:W-:-:S04]  /*01c0*/  UISETP.NE.U32.AND UP0, UPT, UR4, URZ, UPT ;  /* 0x000000ff0400728c */ /* 0x004fc8000bf05070 */
[----:B------:R-:W-:-:S09]  /*01d0*/  UISETP.NE.AND.EX UP0, UPT, UR5, URZ, UPT, UP0 ;  /* 0x000000ff0500728c */ /* 0x000fd2000bf05300 */
[----:B------:R-:W-:Y:S05]  /*01e0*/  BRA.U !UP0, `(.L_x_3) ;  /* 0x0000000108107547 */ /* 0x000fea000b800000 */
[----:B------:R-:W2:Y:S01]  /*01f0*/  LDC.64 R70, c[0x0][0x8a8] ;  /* 0x00022a00ff467b82 */ /* 0x000ea20000000a00 */
[----:B------:R-:W2:Y:S02]  /*0200*/  LDCU.64 UR4, c[0x0][0x358] ;  /* 0x00006b00ff0477ac */ /* 0x000ea40008000a00 */
[----:B--2---:R2:W5:Y:S01]  /*0210*/  LDG.E R70, desc[UR4][R70.64] ;  /* 0x0000000446467981 */ /* 0x004562000c1e1900 */
[----:B------:R-:W-:Y:S05]  /*0220*/  BRA `(.L_x_2) ;  /* 0x0000000000087947 */ /* 0x000fea0003800000 */
.L_x_3:
[----:B------:R-:W2:Y:S02]  /*0230*/  LDCU UR4, c[0x0][0x8a0] ;  /* 0x00011400ff0477ac */ /* 0x000ea40008000800 */
[----:B--2---:R-:W-:Y:S02]  /*0240*/  MOV R70, UR4 ;  /* 0x0000000400467c02 */ /* 0x004fe40008000f00 */
.L_x_2:
[----:B------:R-:W-:Y:S01]  /*0250*/  IMAD.U32 R0, RZ, RZ, UR17 ;  /* 0x00000011ff007e24 */ /* 0x000fe2000f8e00ff */
[----:B------:R-:W-:Y:S04]  /*0260*/  BSSY.RECONVERGENT B0, `(.L_x_4) ;  /* 0x000000c000007945 */ /* 0x000fe80003800200 */
[C---:B------:R-:W-:Y:S02]  /*0270*/  ISETP.NE.OR P1, PT, R0.reuse, 0x1, !P3 ;  /* 0x000000010000780c */ /* 0x040fe40005f25670 */
[----:B------:R-:W-:-:S11]  /*0280*/  ISETP.NE.OR P0, PT, R0, 0x3, !P3 ;  /* 0x000000030000780c */ /* 0x000fd60005f05670 */
[----:B------:R-:W-:Y:S05]  /*0290*/  @P1 BRA `(.L_x_5) ;  /* 0x0000000000201947 */ /* 0x000fea0003800000 */
[----:B------:R-:W3:Y:S02]  /*02a0*/  LDCU.64 UR4, c[0x0][0x348] ;  /* 0x00006900ff0477ac */ /* 0x000ee40008000a00 */
[----:B---3--:R-:W-:Y:S02]  /*02b0*/  UIADD3 UR6, UP1, UPT, UR4, 0x80, URZ ;  /* 0x0000008004067890 */ /* 0x008fe4000ff3e0ff */
[----:B------:R-:W-:Y:S02]  /*02c0*/  UIADD3 UR4, UP0, UPT, UR4, 0x180, URZ ;  /* 0x0000018004047890 */ /* 0x000fe4000ff1e0ff */
[----:B------:R-:W-:Y:S02]  /*02d0*/  UIADD3.X UR7, UPT, UPT, URZ, UR5, URZ, UP1, !UPT ;  /* 0x00000005ff077290 */ /* 0x000fe40008ffe4ff */
[----:B------:R-:W-:-:S07]  /*02e0*/  UIADD3.X UR5, UPT, UPT, URZ, UR5, URZ, UP0, !UPT ;  /* 0x00000005ff057290 */ /* 0x000fce00087fe4ff */
[----:B------:R3:W-:Y:S02]  /*02f0*/  UTMACCTL.PF [UR6] ;  /* 0x00000000060079b9 */ /* 0x0007e40008040000 */
[----:B------:R3:W-:Y:S02]  /*0300*/  UTMACCTL.PF [UR4] ;  /* 0x00000000040079b9 */ /* 0x0007e40008040000 */
[----:B---3--:R-:W-:Y:S01]  /*0310*/  NOP ;  /* 0x0000000000007918 */ /* 0x008fe20000000000 */
.L_x_5:
[----:B------:R-:W-:Y:S05]  /*0320*/  BSYNC.RECONVERGENT B0 ;  /* 0x0000000000007941 */ /* 0x000fea0003800200 */
.L_x_4:
[----:B------:R-:W-:Y:S04]  /*0330*/  BSSY.RECONVERGENT B0, `(.L_x_6) ;  /* 0x000000a000007945 */ /* 0x000fe80003800200 */
        /* <DEDUP_REMOVED lines=9> */
.L_x_7:
[----:B------:R-:W-:Y:S05]  /*03d0*/  BSYNC.RECONVERGENT B0 ;  /* 0x0000000000007941 */ /* 0x000fea0003800200 */
.L_x_6:
[----:B------:R-:W3:Y:S01]  /*03e0*/  LDCU.64 UR4, c[0x0][0x888] ;  /* 0x00011100ff0477ac */ /* 0x000ee20008000a00 */
[----:B------:R-:W-:Y:S02]  /*03f0*/  UISETP.EQ.U32.AND UP1, UPT, UR8, URZ, UPT ;  /* 0x000000ff0800728c */ /* 0x000fe4000bf22070 */
[----:B------:R-:W-:Y:S02]  /*0400*/  UPLOP3.LUT UP3, UPT, UPT, UPT, UPT, 0x80, 0x8 ;  /* 0x000000000008789c */ /* 0x000fe40003f6f070 */
[----:B---3--:R-:W-:-:S04]  /*0410*/  UISETP.NE.U32.AND UP0, UPT, UR4, URZ, UPT ;  /* 0x000000ff0400728c */ /* 0x008fc8000bf05070 */
[----:B------:R-:W-:-:S04]  /*0420*/  UISETP.NE.AND.EX UP0, UPT, UR5, URZ, UPT, UP0 ;  /* 0x000000ff0500728c */ /* 0x000fc8000bf05300 */
[----:B------:R-:W-:-:S04]  /*0430*/  UISETP.EQ.OR.EX UP2, UPT, UR9, URZ, !UP0, UP1 ;  /* 0x000000ff0900728c */ /* 0x000fc8000c742710 */
[----:B------:R-:W-:-:S06]  /*0440*/  UP2UR UR4, UPR, URZ, 0x4 ;  /* 0x00000004ff047883 */ /* 0x000fcc0008000000 */
[----:B------:R-:W-:Y:S01]  /*0450*/  MOV R161, UR4 ;  /* 0x0000000400a17c02 */ /* 0x000fe20008000f00 */
[----:B------:R-:W-:Y:S06]  /*0460*/  BRA.U !UP2, `(.L_x_8) ;  /* 0x000000010a207547 */ /* 0x000fec000b800000 */
[----:B------:R-:W-:Y:S01]  /*0470*/  UISETP.NE.U32.AND UP1, UPT, UR8, URZ, UPT ;  /* 0x000000ff0800728c */ /* 0x000fe2000bf25070 */
[----:B-----5:R-:W-:Y:S01]  /*0480*/  FSETP.NEU.AND P0, PT, R73, RZ, PT ;  /* 0x000000ff4900720b */ /* 0x020fe20003f0d000 */
[----:B------:R-:W-:Y:S02]  /*0490*/  USEL UR4, URZ, 0xffffffff, UP0 ;  /* 0xffffffffff047887 */ /* 0x000fe40008000000 */
[----:B------:R-:W-:-:S10]  /*04a0*/  UISETP.NE.AND.EX UP1, UPT, UR9, URZ, UPT, UP1 ;  /* 0x000000ff0900728c */ /* 0x000fd4000bf25310 */
[----:B------:R-:W-:Y:S01]  /*04b0*/  VOTEU.ANY UP0, P0 ;  /* 0x0000000000ff7886 */ /* 0x000fe20000000100 */
[----:B------:R-:W-:-:S04]  /*04c0*/  @!UP1 USEL UR4, URZ, 0xffffffff, UP0 ;  /* 0xffffffffff049887 */ /* 0x000fc80008000000 */
[----:B------:R-:W-:-:S04]  /*04d0*/  ULOP3.LUT UR4, UR4, 0x1, URZ, 0xc0, !UPT ;  /* 0x0000000104047892 */ /* 0x000fc8000f8ec0ff */
[----:B------:R-:W-:-:S11]  /*04e0*/  UISETP.NE.U32.AND UP3, UPT, UR4, 0x1, UPT ;  /* 0x000000010400788c */ /* 0x000fd6000bf65070 */
.L_x_8:
[----:B-1----:R-:W1:Y:S01]  /*04f0*/  SHFL.IDX PT, R2, R159, RZ, 0x1f ;  /* 0x00001fff9f027589 */ /* 0x002e6200000e0000 */
[----:B------:R-:W-:-:S04]  /*0500*/  UISETP.NE.AND UP0, UPT, UR17, 0x2, UPT ;  /* 0x000000021100788c */ /* 0x000fc8000bf05270 */
[----:B------:R-:W-:Y:S01]  /*0510*/  USEL UR48, URZ, 0x1, UP0 ;  /* 0x00000001ff307887 */ /* 0x000fe20008000000 */
[----:B-1----:R-:W-:-:S13]  /*0520*/  ISETP.NE.AND P0, PT, R2, RZ, PT ;  /* 0x000000ff0200720c */ /* 0x002fda0003f05270 */
[----:B------:R-:W-:Y:S05]  /*0530*/  @P0 BRA `(.L_x_9) ;  /* 0x0000000000b40947 */ /* 0x000fea0003800000 */
[----:B------:R-:W-:Y:S01]  /*0540*/  ELECT P0, URZ, PT ;  /* 0x0000000000ff782f */ /* 0x000fe20003800000 */
[----:B------:R-:W-:-:S12]  /*0550*/  BSSY.RECONVERGENT B0, `(.L_x_9) ;  /* 0x000002b000007945 */ /* 0x000fd80003800200 */
[----:B------:R-:W-:Y:S05]  /*0560*/  @!P0 BRA `(.L_x_10) ;  /* 0x0000000000a48947 */ /* 0x000fea0003800000 */
[----:B------:R-:W1:Y:S01]  /*0570*/  S2UR UR4, SR_CgaCtaId ;  /* 0x00000000000479c3 */ /* 0x000e620000008800 */
[----:B------:R-:W-:Y:S01]  /*0580*/  UMOV UR5, 0x400 ;  /* 0x0000040000057882 */ /* 0x000fe20000000000 */
[----:B------:R-:W-:Y:S01]  /*0590*/  UMOV UR8, 0x1 ;  /* 0x0000000100087882 */ /* 0x000fe20000000000 */
[----:B------:R-:W-:Y:S01]  /*05a0*/  UMOV UR6, 0x2 ;  /* 0x0000000200067882 */ /* 0x000fe20000000000 */
[----:B------:R-:W-:-:S04]  /*05b0*/  UIADD3 UR8, UPT, UPT, -UR8, 0x100000, URZ ;  /* 0x0010000008087890 */ /* 0x000fc8000fffe1ff */
[----:B------:R-:W-:Y:S02]  /*05c0*/  USHF.L.U32 UR9, UR8, 0xb, URZ ;  /* 0x0000000b08097899 */ /* 0x000fe400080006ff */
[----:B------:R-:W-:Y:S02]  /*05d0*/  USHF.L.U32 UR8, UR8, 0x1, URZ ;  /* 0x0000000108087899 */ /* 0x000fe400080006ff */
[----:B------:R-:W-:-:S04]  /*05e0*/  UIADD3 UR6, UPT, UPT, -UR6, 0x100000, URZ ;  /* 0x0010000006067890 */ /* 0x000fc8000fffe1ff */
[----:B------:R-:W-:Y:S02]  /*05f0*/  USHF.L.U32 UR7, UR6, 0xb, URZ ;  /* 0x0000000b06077899 */ /* 0x000fe400080006ff */
[----:B------:R-:W-:Y:S02]  /*0600*/  USHF.L.U32 UR6, UR6, 0x1, URZ ;  /* 0x0000000106067899 */ /* 0x000fe400080006ff */
[----:B-1----:R-:W-:Y:S01]  /*0610*/  ULEA UR4, UR4, UR5, 0x18 ;  /* 0x0000000504047291 */ /* 0x002fe2000f8ec0ff */
[----:B------:R-:W1:Y:S11]  /*0620*/  FENCE.VIEW.ASYNC.S ;  /* 0x00000000000073c6 */ /* 0x000e760000000000 */
[----:B-1----:R1:W3:Y:S01]  /*0630*/  SYNCS.EXCH.64 URZ, [UR4], UR8 ;  /* 0x0000000804ff75b2 */ /* 0x0022e20008000100 */
[----:B------:R1:W4:Y:S01]  /*0640*/  SYNCS.EXCH.64 URZ, [UR4+0x70], UR6 ;  /* 0x0000700604ff75b2 */ /* 0x0003220008000100 */
[----:B------:R1:W1:Y:S01]  /*0650*/  SYNCS.EXCH.64 URZ, [UR4+0x8], UR8 ;  /* 0x0000080804ff75b2 */ /* 0x0002620008000100 */
        /* <DEDUP_REMOVED lines=25> */
[----:B---34-:R-:W-:Y:S01]  /*07f0*/  NOP ;  /* 0x0000000000007918 */ /* 0x018fe20000000000 */
.L_x_10:
[----:B-1----:R-:W-:Y:S05]  /*0800*/  BSYNC.RECONVERGENT B0 ;  /* 0x0000000000007941 */ /* 0x002fea0003800200 */
.L_x_9:
[----:B------:R-:W1:Y:S01]  /*0810*/  SHFL.IDX PT, R2, R159, RZ, 0x1f ;  /* 0x00001fff9f027589 */ /* 0x000e6200000e0000 */
[----:B------:R-:W-:Y:S01]  /*0820*/  NOP ;  /* 0x0000000000007918 */ /* 0x000fe20000000000 */
[----:B-1----:R-:W-:-:S13]  /*0830*/  ISETP.NE.AND P0, PT, R2, 0x1, PT ;  /* 0x000000010200780c */ /* 0x002fda0003f05270 */
[----:B------:R-:W-:Y:S05]  /*0840*/  @P0 BRA `(.L_x_11) ;  /* 0x0000000000580947 */ /* 0x000fea0003800000 */
        /* <DEDUP_REMOVED lines=9> */
[----:B------:R-:W-:Y:S01]  /*08e0*/  USHF.L.U32 UR6, UR6, 0x1, URZ ;  /* 0x0000000106067899 */ /* 0x000fe200080006ff */
[----:B------:R-:W-:Y:S01]  /*08f0*/  ELECT P0, URZ, PT ;  /* 0x0000000000ff782f */ /* 0x000fe20003800000 */
[----:B-1----:R-:W-:Y:S01]  /*0900*/  ULEA UR4, UR4, UR5, 0x18 ;  /* 0x0000000504047291 */ /* 0x002fe2000f8ec0ff */
[----:B------:R-:W1:Y:S11]  /*0910*/  FENCE.VIEW.ASYNC.S ;  /* 0x00000000000073c6 */ /* 0x000e760000000000 */
[----:B-1----:R1:W3:Y:S01]  /*0920*/  SYNCS.EXCH.64 URZ, [UR4+0xe0], UR8 ;  /* 0x0000e00804ff75b2 */ /* 0x0022e20008000100 */
[----:B------:R1:W4:Y:S01]  /*0930*/  SYNCS.EXCH.64 URZ, [UR4+0x100], UR6 ;  /* 0x0001000604ff75b2 */ /* 0x0003220008000100 */
[----:B------:R1:W1:Y:S01]  /*0940*/  SYNCS.EXCH.64 URZ, [UR4+0xe8], UR8 ;  /* 0x0000e80804ff75b2 */ /* 0x0002620008000100 */
[----:B------:R1:W1:Y:S01]  /*0950*/  SYNCS.EXCH.64 URZ, [UR4+0x108], UR6 ;  /* 0x0001080604ff75b2 */ /* 0x0002620008000100 */
[----:B------:R1:W1:Y:S01]  /*0960*/  SYNCS.EXCH.64 URZ, [UR4+0xf0], UR8 ;  /* 0x0000f00804ff75b2 */ /* 0x0002620008000100 */
[----:B------:R1:W1:Y:S01]  /*0970*/  SYNCS.EXCH.64 URZ, [UR4+0x110], UR6 ;  /* 0x0001100604ff75b2 */ /* 0x0002620008000100 */
[----:B------:R1:W1:Y:S01]  /*0980*/  SYNCS.EXCH.64 URZ, [UR4+0xf8], UR8 ;  /* 0x0000f80804ff75b2 */ /* 0x0002620008000100 */
[----:B------:R1:W1:Y:S01]  /*0990*/  SYNCS.EXCH.64 URZ, [UR4+0x118], UR6 ;  /* 0x0001180604ff75b2 */ /* 0x0002620008000100 */
[----:B------:R-:W-:Y:S01]  /*09a0*/  NOP ;  /* 0x0000000000007918 */ /* 0x000fe20000000000 */
.L_x_11:
[----:B------:R-:W2:Y:S01]  /*09b0*/  SHFL.IDX PT, R2, R159, RZ, 0x1f ;  /* 0x00001fff9f027589 */ /* 0x000ea200000e0000 */
[----:B------:R-:W-:Y:S01]  /*09c0*/  NOP ;  /* 0x0000000000007918 */ /* 0x000fe20000000000 */
[----:B--2---:R-:W-:-:S13]  /*09d0*/  ISETP.NE.AND P0, PT, R2, 0x3, PT ;  /* 0x000000030200780c */ /* 0x004fda0003f05270 */
[----:B------:R-:W-:Y:S05]  /*09e0*/  @P0 BRA `(.L_x_12) ;  /* 0x0000000000300947 */ /* 0x000fea0003800000 */
[----:B-1----:R-:W1:Y:S01]  /*09f0*/  S2UR UR6, SR_CgaCtaId ;  /* 0x00000000000679c3 */ /* 0x002e620000008800 */
[----:B------:R-:W-:Y:S01]  /*0a00*/  UMOV UR4, 0x400 ;  /* 0x0000040000047882 */ /* 0x000fe20000000000 */
[----:B------:R-:W-:Y:S01]  /*0a10*/  UMOV UR5, 0x20 ;  /* 0x0000002000057882 */ /* 0x000fe20000000000 */
[----:B------:R-:W-:Y:S01]  /*0a20*/  ELECT P0, URZ, PT ;  /* 0x0000000000ff782f */ /* 0x000fe20003800000 */
[----:B-1----:R-:W-:Y:S02]  /*0a30*/  ULEA UR6, UR6, UR4, 0x18 ;  /* 0x0000000406067291 */ /* 0x002fe4000f8ec0ff */
[----:B------:R-:W-:-:S04]  /*0a40*/  UIADD3 UR4, UPT, UPT, -UR5, 0x100000, URZ ;  /* 0x0010000005047890 */ /* 0x000fc8000fffe1ff */
[----:B------:R-:W-:Y:S02]  /*0a50*/  USHF.L.U32 UR5, UR4, 0xb, URZ ;  /* 0x0000000b04057899 */ /* 0x000fe400080006ff */
[----:B------:R-:W-:Y:S01]  /*0a60*/  USHF.L.U32 UR4, UR4, 0x1, URZ ;  /* 0x0000000104047899 */ /* 0x000fe200080006ff */
[----:B------:R-:W1:Y:S11]  /*0a70*/  FENCE.VIEW.ASYNC.S ;  /* 0x00000000000073c6 */ /* 0x000e760000000000 */
[----:B-1----:R2:W1:Y:S01]  /*0a80*/  SYNCS.EXCH.64 URZ, [UR6+0x120], UR4 ;  /* 0x0001200406ff75b2 */ /* 0x0024620008000100 */
[----:B------:R2:W1:Y:S02]  /*0a90*/  SYNCS.EXCH.64 URZ, [UR6+0x128], UR4 ;  /* 0x0001280406ff75b2 */ /* 0x0004640008000100 */
[----:B--2---:R-:W-:Y:S01]  /*0aa0*/  NOP ;  /* 0x0000000000007918 */ /* 0x004fe20000000000 */
.L_x_12:
[----:B------:R-:W2:Y:S01]  /*0ab0*/  SHFL.IDX PT, R2, R159, RZ, 0x1f ;  /* 0x00001fff9f027589 */ /* 0x000ea200000e0000 */
[----:B------:R-:W-:Y:S01]  /*0ac0*/  NOP ;  /* 0x0000000000007918 */ /* 0x000fe20000000000 */
[----:B--2---:R-:W-:-:S13]  /*0ad0*/  ISETP.NE.AND P0, PT, R2, 0x4, PT ;  /* 0x000000040200780c */ /* 0x004fda0003f05270 */
[----:B------:R-:W-:Y:S05]  /*0ae0*/  @P0 BRA `(.L_x_13) ;  /* 0x00000000004c0947 */ /* 0x000fea0003800000 */
[----:B-1----:R-:W1:Y:S01]  /*0af0*/  S2UR UR6, SR_CgaCtaId ;  /* 0x00000000000679c3 */ /* 0x002e620000008800 */
[----:B------:R-:W-:Y:S01]  /*0b00*/  UMOV UR4, 0x1e0 ;  /* 0x000001e000047882 */ /* 0x000fe20000000000 */
[----:B------:R-:W-:Y:S01]  /*0b10*/  UMOV UR5, 0x400 ;  /* 0x0000040000057882 */ /* 0x000fe20000000000 */
[----:B------:R-:W-:Y:S01]  /*0b20*/  USEL UR4, UR4, 0x1a0, UP3 ;  /* 0x000001a004047887 */ /* 0x000fe20009800000 */
[----:B------:R-:W-:Y:S01]  /*0b30*/  UMOV UR8, 0x1 ;  /* 0x0000000100087882 */ /* 0x000fe20000000000 */
[----:B------:R-:W-:Y:S01]  /*0b40*/  ELECT P0, URZ, PT ;  /* 0x0000000000ff782f */ /* 0x000fe20003800000 */
[----:B------:R-:W-:-:S04]  /*0b50*/  UIADD3 UR8, UPT, UPT, -UR8, 0x100000, URZ ;  /* 0x0010000008087890 */ /* 0x000fc8000fffe1ff */
[----:B------:R-:W-:Y:S02]  /*0b60*/  USHF.L.U32 UR9, UR8, 0xb, URZ ;  /* 0x0000000b08097899 */ /* 0x000fe400080006ff */
[----:B------:R-:W-:Y:S02]  /*0b70*/  USHF.L.U32 UR8, UR8, 0x1, URZ ;  /* 0x0000000108087899 */ /* 0x000fe400080006ff */
[----:B-1----:R-:W-:Y:S02]  /*0b80*/  ULEA UR6, UR6, UR5, 0x18 ;  /* 0x0000000506067291 */ /* 0x002fe4000f8ec0ff */
[----:B------:R-:W-:-:S04]  /*0b90*/  UIADD3 UR4, UPT, UPT, -UR4, 0x100000, URZ ;  /* 0x0010000004047890 */ /* 0x000fc8000fffe1ff */
[----:B------:R-:W-:Y:S02]  /*0ba0*/  USHF.L.U32 UR5, UR4, 0xb, URZ ;  /* 0x0000000b04057899 */ /* 0x000fe400080006ff */
[----:B------:R-:W-:Y:S01]  /*0bb0*/  USHF.L.U32 UR4, UR4, 0x1, URZ ;  /* 0x0000000104047899 */ /* 0x000fe200080006ff */
[----:B------:R-:W1:Y:S03]  /*0bc0*/  FENCE.VIEW.ASYNC.S ;  /* 0x00000000000073c6 */ /* 0x000e660000000000 */
[----:B-1----:R2:W1:Y:S08]  /*0bd0*/  SYNCS.EXCH.64 URZ, [UR6+0x130], UR8 ;  /* 0x0001300806ff75b2 */ /* 0x0024700008000100 */
[----:B------:R2:W1:Y:S01]  /*0be0*/  SYNCS.EXCH.64 URZ, [UR6+0x140], UR4 ;  /* 0x0001400406ff75b2 */ /* 0x0004620008000100 */
[----:B------:R2:W1:Y:S01]  /*0bf0*/  SYNCS.EXCH.64 URZ, [UR6+0x138], UR8 ;  /* 0x0001380806ff75b2 */ /* 0x0004620008000100 */
[----:B------:R2:W1:Y:S02]  /*0c00*/  SYNCS.EXCH.64 URZ, [UR6+0x148], UR4 ;  /* 0x0001480406ff75b2 */ /* 0x0004640008000100 */
[----:B--2---:R-:W-:Y:S01]  /*0c10*/  NOP ;  /* 0x0000000000007918 */ /* 0x004fe20000000000 */
.L_x_13:
[----:B------:R-:W2:Y:S01]  /*0c20*/  SHFL.IDX PT, R2, R159, RZ, 0x1f ;  /* 0x00001fff9f027589 */ /* 0x000ea200000e0000 */
[----:B------:R-:W-:Y:S01]  /*0c30*/  NOP ;  /* 0x0000000000007918 */ /* 0x000fe20000000000 */
[----:B--2---:R-:W-:-:S13]  /*0c40*/  ISETP.NE.AND P0, PT, R2, 0x5, PT ;  /* 0x000000050200780c */ /* 0x004fda0003f05270 */
[----:B------:R-:W-:Y:S05]  /*0c50*/  @P0 BRA `(.L_x_14) ;  /* 0x0000000000480947 */ /* 0x000fea0003800000 */
[----:B-1----:R-:W1:Y:S01]  /*0c60*/  S2UR UR4, SR_CgaCtaId ;  /* 0x00000000000479c3 */ /* 0x002e620000008800 */
        /* <DEDUP_REMOVED lines=12> */
[----:B-1----:R2:W1:Y:S01]  /*0d30*/  SYNCS.EXCH.64 URZ, [UR4+0x150], UR8 ;  /* 0x0001500804ff75b2 */ /* 0x0024620008000100 */
[----:B------:R2:W1:Y:S01]  /*0d40*/  SYNCS.EXCH.64 URZ, [UR4+0x160], UR6 ;  /* 0x0001600604ff75b2 */ /* 0x0004620008000100 */
[----:B------:R2:W1:Y:S01]  /*0d50*/  SYNCS.EXCH.64 URZ, [UR4+0x158], UR8 ;  /* 0x0001580804ff75b2 */ /* 0x0004620008000100 */
[----:B------:R2:W1:Y:S02]  /*0d60*/  SYNCS.EXCH.64 URZ, [UR4+0x168], UR6 ;  /* 0x0001680604ff75b2 */ /* 0x0004640008000100 */
[----:B--2---:R-:W-:Y:S01]  /*0d70*/  NOP ;  /* 0x0000000000007918 */ /* 0x004fe20000000000 */
.L_x_14:
[----:B------:R-:W2:Y:S01]  /*0d80*/  SHFL.IDX PT, R2, R159, RZ, 0x1f ;  /* 0x00001fff9f027589 */ /* 0x000ea200000e0000 */
[----:B------:R-:W-:Y:S01]  /*0d90*/  NOP ;  /* 0x0000000000007918 */ /* 0x000fe20000000000 */
[----:B--2---:R-:W-:-:S13]  /*0da0*/  ISETP.NE.AND P0, PT, R2, 0x3, PT ;  /* 0x000000030200780c */ /* 0x004fda0003f05270 */
[----:B------:R-:W-:Y:S05]  /*0db0*/  @P0 BRA `(.L_x_15) ;  /* 0x0000000000380947 */ /* 0x000fea0003800000 */
[----:B------:R-:W2:Y:S01]  /*0dc0*/  S2UR UR5, SR_CgaCtaId ;  /* 0x00000000000579c3 */ /* 0x000ea20000008800 */
[----:B-1----:R-:W-:Y:S01]  /*0dd0*/  UMOV UR4, 0x400 ;  /* 0x0000040000047882 */ /* 0x002fe20000000000 */
[----:B------:R-:W-:Y:S01]  /*0de0*/  UMOV UR6, 0x20 ;  /* 0x0000002000067882 */ /* 0x000fe20000000000 */
[----:B------:R-:W-:Y:S01]  /*0df0*/  ELECT P0, URZ, PT ;  /* 0x0000000000ff782f */ /* 0x000fe20003800000 */
[----:B------:R-:W-:-:S04]  /*0e00*/  UIADD3 UR6, UPT, UPT, -UR6, 0x100000, URZ ;  /* 0x0010000006067890 */ /* 0x000fc8000fffe1ff */
[----:B------:R-:W-:Y:S02]  /*0e10*/  USHF.L.U32 UR7, UR6, 0xb, URZ ;  /* 0x0000000b06077899 */ /* 0x000fe400080006ff */
[----:B------:R-:W-:Y:S02]  /*0e20*/  USHF.L.U32 UR6, UR6, 0x1, URZ ;  /* 0x0000000106067899 */ /* 0x000fe400080006ff */
[----:B--2---:R-:W-:Y:S01]  /*0e30*/  ULEA UR4, UR5, UR4, 0x18 ;  /* 0x0000000405047291 */ /* 0x004fe2000f8ec0ff */
[----:B------:R-:W1:Y:S11]  /*0e40*/  FENCE.VIEW.ASYNC.S ;  /* 0x00000000000073c6 */ /* 0x000e760000000000 */
[----:B-1----:R2:W1:Y:S01]  /*0e50*/  SYNCS.EXCH.64 URZ, [UR4+0x170], UR6 ;  /* 0x0001700604ff75b2 */ /* 0x0024620008000100 */
[----:B------:R2:W1:Y:S01]  /*0e60*/  SYNCS.EXCH.64 URZ, [UR4+0x180], UR6 ;  /* 0x0001800604ff75b2 */ /* 0x0004620008000100 */
[----:B------:R2:W1:Y:S01]  /*0e70*/  SYNCS.EXCH.64 URZ, [UR4+0x178], UR6 ;  /* 0x0001780604ff75b2 */ /* 0x0004620008000100 */
[----:B------:R2:W1:Y:S02]  /*0e80*/  SYNCS.EXCH.64 URZ, [UR4+0x188], UR6 ;  /* 0x0001880604ff75b2 */ /* 0x0004640008000100 */
[----:B--2---:R-:W-:Y:S01]  /*0e90*/  NOP ;  /* 0x0000000000007918 */ /* 0x004fe20000000000 */
.L_x_15:
[----:B-1----:R-:W1:Y:S01]  /*0ea0*/  LDCU UR4, c[0x0][0x36c] ;  /* 0x00006d80ff0477ac */ /* 0x002e620008000800 */
[----:B------:R-:W-:Y:S01]  /*0eb0*/  ISETP.NE.OR P3, PT, R0, 0x2, !P3 ;  /* 0x000000020000780c */ /* 0x000fe20005f65670 */
[----:B------:R-:W-:Y:S01]  /*0ec0*/  NOP ;  /* 0x0000000000007918 */ /* 0x000fe20000000000 */
[----:B------:R-:W-:Y:S01]  /*0ed0*/  LOP3.LUT R0, R170, 0x1f, RZ, 0xc0, !PT ;  /* 0x0000001faa007812 */ /* 0x000fe200078ec0ff */
[----:B------:R-:W-:Y:S02]  /*0ee0*/  UISETP.NE.AND UP4, UPT, UR17, URZ, UPT ;  /* 0x000000ff1100728c */ /* 0x000fe4000bf85270 */
[----:B-1----:R-:W-:-:S09]  /*0ef0*/  UISETP.EQ.U32.AND UP5, UPT, UR4, 0x1, UPT ;  /* 0x000000010400788c */ /* 0x002fd2000bfa2070 */
[----:B------:R-:W-:Y:S05]  /*0f00*/  BRA.U !UP5, `(.L_x_16) ;  /* 0x000000010d087547 */ /* 0x000fea000b800000 */
[----:B---34-:R-:W-:Y:S01]  /*0f10*/  UCGABAR_ARV ;  /* 0x00000000000079c7 */ /* 0x018fe20008000000 */
[----:B------:R-:W-:Y:S05]  /*0f20*/  BRA `(.L_x_17) ;  /* 0x0000000000047947 */ /* 0x000fea0003800000 */
.L_x_16:
[----:B---34-:R-:W-:Y:S01]  /*0f30*/  NOP ;  /* 0x0000000000007918 */ /* 0x018fe20000000000 */
.L_x_17:
[----:B------:R-:W1:Y:S01]  /*0f40*/  S2UR UR7, SR_CTAID.X ;  /* 0x00000000000779c3 */ /* 0x000e620000002500 */
[----:B------:R-:W-:-:S05]  /*0f50*/  CS2R.32 R160, SR_CgaSize ;  /* 0x0000000000a07805 */ /* 0x000fca0000008a00 */
[----:B------:R-:W-:-:S05]  /*0f60*/  IMAD R160, R160, -0xa0, RZ ;  /* 0xffffff60a0a07824 */ /* 0x000fca00078e02ff */
[----:B------:R-:W-:-:S14]  /*0f70*/  R2UR UR5, R160 ;  /* 0x00000000a00572ca */ /* 0x000fdc00000e0000 */
[----:B------:R-:W2:Y:S01]  /*0f80*/  LDCU UR5, c[0x0][UR5+0x2b0] ;  /* 0x00005600050577ac */ /* 0x000ea20008000800 */
[----:B------:R-:W-:-:S05]  /*0f90*/  CS2R.32 R160, SR_CgaSize ;  /* 0x0000000000a07805 */ /* 0x000fca0000008a00 */
[----:B------:R-:W-:-:S05]  /*0fa0*/  IMAD R160, R160, -0xa0, RZ ;  /* 0xffffff60a0a07824 */ /* 0x000fca00078e02ff */
[----:B------:R-:W-:-:S14]  /*0fb0*/  R2UR UR4, R160 ;  /* 0x00000000a00472ca */ /* 0x000fdc00000e0000 */
[----:B------:R-:W3:Y:S01]  /*0fc0*/  LDCU UR4, c[0x0][UR4+0x2b4] ;  /* 0x00005680040477ac */ /* 0x000ee20008000800 */
[----:B------:R-:W4:Y:S01]  /*0fd0*/  S2UR UR8, SR_CTAID.Y ;  /* 0x00000000000879c3 */ /* 0x000f220000002600 */
[----:B------:R-:W-:-:S05]  /*0fe0*/  CS2R.32 R160, SR_CgaSize ;  /* 0x0000000000a07805 */ /* 0x000fca0000008a00 */
[----:B------:R-:W-:-:S05]  /*0ff0*/  IMAD R160, R160, -0xa0, RZ ;  /* 0xffffff60a0a07824 */ /* 0x000fca00078e02ff */
[----:B------:R-:W-:-:S14]  /*1000*/  R2UR UR9, R160 ;  /* 0x00000000a00972ca */ /* 0x000fdc00000e0000 */
[----:B------:R-:W3:Y:S01]  /*1010*/  LDCU UR9, c[0x0][UR9+0x2a0] ;  /* 0x00005400090977ac */ /* 0x000ee20008000800 */
[----:B------:R-:W4:Y:S01]  /*1020*/  LDCU UR21, c[0x0][0xb24] ;  /* 0x00016480ff1577ac */ /* 0x000f220008000800 */
[----:B------:R-:W3:Y:S01]  /*1030*/  S2UR UR10, SR_CgaCtaId ;  /* 0x00000000000a79c3 */ /* 0x000ee20000008800 */
[----:B------:R-:W-:-:S05]  /*1040*/  CS2R.32 R160, SR_CgaSize ;  /* 0x0000000000a07805 */ /* 0x000fca0000008a00 */
[----:B------:R-:W-:-:S05]  /*1050*/  IMAD R160, R160, -0xa0, RZ ;  /* 0xffffff60a0a07824 */ /* 0x000fca00078e02ff */
[----:B------:R-:W-:-:S14]  /*1060*/  R2UR UR59, R160 ;  /* 0x00000000a03b72ca */ /* 0x000fdc00000e0000 */
[----:B------:R-:W3:Y:S01]  /*1070*/  LDCU UR59, c[0x0][UR59+0x2a4] ;  /* 0x000054803b3b77ac */ /* 0x000ee20008000800 */
[----:B------:R-:W3:Y:S01]  /*1080*/  LDCU UR42, c[0x0][0xb24] ;  /* 0x00016480ff2a77ac */ /* 0x000ee20008000800 */
[----:B-1----:R-:W-:Y:S01]  /*1090*/  I2FP.F32.U32 R3, UR7 ;  /* 0x0000000700037c45 */ /* 0x002fe20008201000 */
[----:B------:R-:W1:Y:S01]  /*10a0*/  S2UR UR36, SR_CTAID.Z ;  /* 0x00000000002479c3 */ /* 0x000e620000002700 */
[----:B------:R-:W1:Y:S03]  /*10b0*/  LDCU UR27, c[0x0][0xb30] ;  /* 0x00016600ff1b77ac */ /* 0x000e660008000800 */
[----:B--2---:R-:W-:Y:S01]  /*10c0*/  FMUL R3, R3, UR5 ;  /* 0x0000000503037c20 */ /* 0x004fe20008400000 */
[----:B------:R-:W-:Y:S01]  /*10d0*/  UMOV UR16, UR7 ;  /* 0x0000000700107c82 */ /* 0x000fe20008000000 */
[----:B----4-:R-:W-:Y:S01]  /*10e0*/  UISETP.GE.AND UP2, UPT, UR21, 0x1, UPT ;  /* 0x000000011500788c */ /* 0x010fe2000bf46270 */
[----:B------:R-:W-:Y:S01]  /*10f0*/  I2FP.F32.U32 R2, UR8 ;  /* 0x0000000800027c45 */ /* 0x000fe20008201000 */
[----:B------:R-:W-:-:S02]  /*1100*/  UMOV UR20, UR8 ;  /* 0x0000000800147c82 */ /* 0x000fc40008000000 */
[----:B------:R-:W2:Y:S02]  /*1110*/  F2I.U32.TRUNC.NTZ R3, R3 ;  /* 0x0000000300037305 */ /* 0x000ea4000020f000 */
[----:B---3--:R-:W-:Y:S01]  /*1120*/  FMUL R2, R2, UR4 ;  /* 0x0000000402027c20 */ /* 0x008fe20008400000 */
[----:B------:R-:W-:-:S05]  /*1130*/  USHF.L.U32 UR28, UR10, 0xb, URZ ;  /* 0x0000000b0a1c7899 */ /* 0x000fca00080006ff */
[----:B------:R-:W3:Y:S01]  /*1140*/  F2I.U32.TRUNC.NTZ R2, R2 ;  /* 0x0000000200027305 */ /* 0x000ee2000020f000 */
[----:B--2---:R-:W-:Y:S02]  /*1150*/  R2UR UR4, R3 ;  /* 0x00000000030472ca */ /* 0x004fe400000e0000 */
[----:B---3--:R-:W-:Y:S02]  /*1160*/  R2UR UR6, R2 ;  /* 0x00000000020672ca */ /* 0x008fe400000e0000 */
[----:B------:R-:W-:-:S09]  /*1170*/  PRMT R2, RZ, 0x7610, R2 ;  /* 0x00007610ff027816 */ /* 0x000fd20000000002 */
[----:B------:R-:W-:-:S04]  /*1180*/  UIADD3 UR5, UPT, UPT, -UR4, URZ, URZ ;  /* 0x000000ff04057290 */ /* 0x000fc8000fffe1ff */
[----:B------:R-:W-:Y:S02]  /*1190*/  UIMAD UR5, UR9, UR5, UR7 ;  /* 0x00000005090572a4 */ /* 0x000fe4000f8e0207 */
[----:B------:R-:W-:-:S04]  /*11a0*/  UIADD3 UR4, UPT, UPT, -UR6, URZ, URZ ;  /* 0x000000ff06047290 */ /* 0x000fc8000fffe1ff */
[----:B------:R-:W-:Y:S01]  /*11b0*/  IMAD.U32 R160, RZ, RZ, UR5 ;  /* 0x00000005ffa07e24 */ /* 0x000fe2000f8e00ff */
[----:B------:R-:W-:Y:S01]  /*11c0*/  UIMAD UR59, UR59, UR4, UR8 ;  /* 0x000000043b3b72a4 */ /* 0x000fe2000f8e0208 */
[----:B-1----:R-:W-:Y:S11]  /*11d0*/  BRA.U UP4, `(.L_x_18) ;  /* 0x0000000104287547 */ /* 0x002ff6000b800000 */
[----:B------:R-:W-:Y:S01]  /*11e0*/  R2UR UR4, R160 ;  /* 0x00000000a00472ca */ /* 0x000fe200000e0000 */
[----:B------:R-:W-:Y:S02]  /*11f0*/  UISETP.NE.AND UP0, UPT, UR59, URZ, UPT ;  /* 0x000000ff3b00728c */ /* 0x000fe4000bf05270 */
[----:B------:R-:W-:-:S10]  /*1200*/  UISETP.NE.AND UP1, UPT, UR59, 0x1, UPT ;  /* 0x000000013b00788c */ /* 0x000fd4000bf25270 */
[----:B------:R-:W-:-:S04]  /*1210*/  UISETP.EQ.OR UP0, UPT, UR4, URZ, !UP0 ;  /* 0x000000ff0400728c */ /* 0x000fc8000c702670 */
[----:B------:R-:W-:Y:S02]  /*1220*/  USEL UR5, URZ, 0x1, !UP0 ;  /* 0x00000001ff057887 */ /* 0x000fe4000c000000 */
[----:B------:R-:W-:Y:S02]  /*1230*/  UISETP.NE.AND UP0, UPT, UR4, URZ, UPT ;  /* 0x000000ff0400728c */ /* 0x000fe4000bf05270 */
[----:B------:R-:W-:-:S04]  /*1240*/  USEL UR4, URZ, 0x2, UP1 ;  /* 0x00000002ff047887 */ /* 0x000fc80008800000 */
[----:B------:R-:W-:-:S04]  /*1250*/  USEL UR4, UR4, 0x2, UP0 ;  /* 0x0000000204047887 */ /* 0x000fc80008000000 */
[----:B------:R-:W-:-:S06]  /*1260*/  UIADD3 UR4, UPT, UPT, UR5, UR4, URZ ;  /* 0x0000000405047290 */ /* 0x000fcc000fffe0ff */
[----:B------:R-:W-:Y:S02]  /*1270*/  MOV R2, UR4 ;  /* 0x0000000400027c02 */ /* 0x000fe40008000f00 */
.L_x_18:
[----:B------:R-:W-:Y:S05]  /*1280*/  BRA.U !UP2, `(.L_x_19) ;  /* 0x000000010ad47547 */ /* 0x000fea000b800000 */
[----:B------:R-:W1:Y:S01]  /*1290*/  LDCU.128 UR12, c[0x0][0xb10] ;  /* 0x00016200ff0c77ac */ /* 0x000e620008000c00 */
[----:B------:R-:W2:Y:S01]  /*12a0*/  LDCU UR6, c[0x0][0x370] ;  /* 0x00006e00ff0677ac */ /* 0x000ea20008000800 */
[----:B------:R-:W3:Y:S01]  /*12b0*/  LDCU UR5, c[0x0][0x374] ;  /* 0x00006e80ff0577ac */ /* 0x000ee20008000800 */
[----:B------:R-:W4:Y:S01]  /*12c0*/  LDCU UR26, c[0x0][0xb0c] ;  /* 0x00016180ff1a77ac */ /* 0x000f220008000800 */
[----:B------:R-:W4:Y:S01]  /*12d0*/  LDCU UR4, c[0x0][0xb20] ;  /* 0x00016400ff0477ac */ /* 0x000f220008000800 */
[----:B------:R-:W4:Y:S01]  /*12e0*/  LDCU.64 UR8, c[0x0][0xb28] ;  /* 0x00016500ff0877ac */ /* 0x000f220008000a00 */
[----:B-1----:R-:W-:Y:S02]  /*12f0*/  UISETP.NE.AND UP0, UPT, UR14, 0x1, UPT ;  /* 0x000000010e00788c */ /* 0x002fe4000bf05270 */
[----:B---3--:R-:W-:Y:S02]  /*1300*/  UIMAD.WIDE.U32 UR10, UR5, UR15, URZ ;  /* 0x0000000f050a72a5 */ /* 0x008fe4000f8e00ff */
[----:B--2---:R-:W-:-:S02]  /*1310*/  UIMAD.WIDE.U32 UR22, UR6, UR12, URZ ;  /* 0x0000000c061672a5 */ /* 0x004fc4000f8e00ff */
[----:B----4-:R-:W-:Y:S02]  /*1320*/  UISETP.NE.AND UP1, UPT, UR26, 0x1, UPT ;  /* 0x000000011a00788c */ /* 0x010fe4000bf25270 */
[----:B------:R-:W-:Y:S01]  /*1330*/  UISETP.NE.AND UP2, UPT, UR21, 0x1, UPT ;  /* 0x000000011500788c */ /* 0x000fe2000bf45270 */
[----:B------:R-:W-:Y:S02]  /*1340*/  UMOV UR10, UR11 ;  /* 0x0000000b000a7c82 */ /* 0x000fe40008000000 */
[----:B------:R-:W-:Y:S01]  /*1350*/  UMOV UR22, UR23 ;  /* 0x0000001700167c82 */ /* 0x000fe20008000000 */
[----:B------:R-:W-:Y:S02]  /*1360*/  @UP0 USHF.R.U32.HI UR5, URZ, UR4, UR10 ;  /* 0x00000004ff050299 */ /* 0x000fe4000801160a */
[----:B------:R-:W-:Y:S02]  /*1370*/  UIMAD.WIDE.U32 UR24, UR20, UR15, URZ ;  /* 0x0000000f141872a5 */ /* 0x000fe4000f8e00ff */
[----:B------:R-:W-:-:S02]  /*1380*/  UIMAD.WIDE.U32 UR10, UR5, UR8, URZ ;  /* 0x00000008050a72a5 */ /* 0x000fc4000f8e00ff */
[----:B------:R-:W-:Y:S02]  /*1390*/  @UP1 USHF.R.U32.HI UR6, URZ, UR13, UR22 ;  /* 0x0000000dff061299 */ /* 0x000fe40008011616 */
[----:B------:R-:W-:Y:S02]  /*13a0*/  UIMAD.WIDE.U32 UR18, UR16, UR12, URZ ;  /* 0x0000000c101272a5 */ /* 0x000fe4000f8e00ff */
[----:B------:R-:W-:Y:S01]  /*13b0*/  UIMAD.WIDE.U32 UR22, UR6, UR8, URZ ;  /* 0x00000008061672a5 */ /* 0x000fe2000f8e00ff */
[----:B------:R-:W-:Y:S01]  /*13c0*/  UMOV UR24, UR25 ;  /* 0x0000001900187c82 */ /* 0x000fe20008000000 */
[----:B------:R-:W-:Y:S01]  /*13d0*/  UMOV UR10, UR11 ;  /* 0x0000000b000a7c82 */ /* 0x000fe20008000000 */
[----:B------:R-:W-:Y:S02]  /*13e0*/  USHF.R.U32.HI UR24, URZ, UR4, UR24 ;  /* 0x00000004ff187299 */ /* 0x000fe40008011618 */
[----:B------:R-:W-:Y:S02]  /*13f0*/  @UP2 USHF.R.U32.HI UR5, URZ, UR9, UR10 ;  /* 0x00000009ff052299 */ /* 0x000fe4000801160a */
[----:B------:R-:W-:Y:S01]  /*1400*/  UMOV UR7, UR23 ;  /* 0x0000001700077c82 */ /* 0x000fe20008000000 */
[----:B------:R-:W-:Y:S01]  /*1410*/  UMOV UR18, UR19 ;  /* 0x0000001300127c82 */ /* 0x000fe20008000000 */
[----:B------:R-:W-:-:S02]  /*1420*/  @UP2 USHF.R.U32.HI UR6, URZ, UR9, UR7 ;  /* 0x00000009ff062299 */ /* 0x000fc40008011607 */
[----:B------:R-:W-:Y:S02]  /*1430*/  USHF.R.U32.HI UR18, URZ, UR13, UR18 ;  /* 0x0000000dff127299 */ /* 0x000fe40008011612 */
[----:B------:R-:W-:Y:S02]  /*1440*/  USEL UR4, UR20, UR24, !UP0 ;  /* 0x0000001814047287 */ /* 0x000fe4000c000000 */
[----:B------:R-:W-:Y:S02]  /*1450*/  UIMAD UR7, UR5, UR21, URZ ;  /* 0x00000015050772a4 */ /* 0x000fe4000f8e02ff */
[----:B------:R-:W-:Y:S02]  /*1460*/  USEL UR5, UR16, UR18, !UP1 ;  /* 0x0000001210057287 */ /* 0x000fe4000c800000 */
[----:B------:R-:W-:Y:S02]  /*1470*/  UIMAD UR12, UR6, UR21, URZ ;  /* 0x00000015060c72a4 */ /* 0x000fe4000f8e02ff */
[----:B------:R-:W-:-:S02]  /*1480*/  UISETP.GE.AND UP0, UPT, UR4, UR7, UPT ;  /* 0x000000070400728c */ /* 0x000fc4000bf06270 */
[----:B------:R-:W-:Y:S02]  /*1490*/  UIMAD.WIDE.U32 UR10, UR4, UR8, URZ ;  /* 0x00000008040a72a5 */ /* 0x000fe4000f8e00ff */
[----:B------:R-:W-:Y:S02]  /*14a0*/  UISETP.GE.OR UP0, UPT, UR5, UR12, UP0 ;  /* 0x0000000c0500728c */ /* 0x000fe40008706670 */
[----:B------:R-:W-:Y:S02]  /*14b0*/  UIMAD.WIDE.U32 UR12, UR5, UR8, URZ ;  /* 0x00000008050c72a5 */ /* 0x000fe4000f8e00ff */
[----:B------:R-:W-:Y:S01]  /*14c0*/  UIADD3 UR10, UPT, UPT, -UR4, URZ, URZ ;  /* 0x000000ff040a7290 */ /* 0x000fe2000fffe1ff */
[----:B------:R-:W-:Y:S01]  /*14d0*/  UMOV UR8, UR11 ;  /* 0x0000000b00087c82 */ /* 0x000fe20008000000 */
[----:B------:R-:W-:Y:S02]  /*14e0*/  UIADD3 UR11, UPT, UPT, -UR5, URZ, URZ ;  /* 0x000000ff050b7290 */ /* 0x000fe4000fffe1ff */
[----:B------:R-:W-:-:S03]  /*14f0*/  USHF.R.U32.HI UR8, URZ, UR9, UR8 ;  /* 0x00000009ff087299 */ /* 0x000fc60008011608 */
[----:B------:R-:W-:Y:S01]  /*1500*/  @!UP0 UMOV UR7, UR13 ;  /* 0x0000000d00078c82 */ /* 0x000fe20008000000 */
[----:B------:R-:W-:Y:S02]  /*1510*/  UIMAD UR20, UR14, UR10, UR20 ;  /* 0x0000000a0e1472a4 */ /* 0x000fe4000f8e0214 */
[----:B------:R-:W-:Y:S02]  /*1520*/  USEL UR8, UR4, UR8, !UP2 ;  /* 0x0000000804087287 */ /* 0x000fe4000d000000 */
[----:B------:R-:W-:Y:S02]  /*1530*/  @!UP0 USHF.R.U32.HI UR7, URZ, UR9, UR7 ;  /* 0x00000009ff078299 */ /* 0x000fe40008011607 */
[----:B------:R-:W-:Y:S02]  /*1540*/  UIADD3 UR9, UPT, UPT, -UR8, URZ, URZ ;  /* 0x000000ff08097290 */ /* 0x000fe4000fffe1ff */
[----:B------:R-:W-:Y:S02]  /*1550*/  @!UP0 USEL UR7, UR5, UR7, !UP2 ;  /* 0x0000000705078287 */ /* 0x000fe4000d000000 */
[----:B------:R-:W-:-:S02]  /*1560*/  UIMAD UR9, UR21, UR9, UR4 ;  /* 0x00000009150972a4 */ /* 0x000fc4000f8e0204 */
[----:B------:R-:W-:Y:S02]  /*1570*/  @!UP0 UIADD3 UR8, UPT, UPT, UR8, -UR7, URZ ;  /* 0x8000000708088290 */ /* 0x000fe4000fffe0ff */
[----:B------:R-:W-:Y:S02]  /*1580*/  @!UP0 UIMAD UR6, UR9, UR6, UR7 ;  /* 0x00000006090682a4 */ /* 0x000fe4000f8e0207 */
[----:B------:R-:W-:Y:S02]  /*1590*/  @!UP0 UIMAD UR4, UR8, UR21, UR5 ;  /* 0x00000015080482a4 */ /* 0x000fe4000f8e0205 */
[----:B------:R-:W-:Y:S02]  /*15a0*/  UIMAD UR16, UR26, UR11, UR16 ;  /* 0x0000000b1a1072a4 */ /* 0x000fe4000f8e0210 */
[----:B------:R-:W-:Y:S01]  /*15b0*/  UIMAD UR20, UR4, UR14, UR20 ;  /* 0x0000000e041472a4 */ /* 0x000fe2000f8e0214 */
[----:B------:R-:W-:Y:S02]  /*15c0*/  @!UP0 UMOV UR5, UR6 ;  /* 0x0000000600058c82 */ /* 0x000fe40008000000 */
[----:B------:R-:W-:-:S12]  /*15d0*/  UIMAD UR16, UR5, UR26, UR16 ;  /* 0x0000001a051072a4 */ /* 0x000fd8000f8e0210 */
.L_x_19:
[----:B------:R-:W-:Y:S02]  /*15e0*/  UISETP.NE.AND UP1, UPT, UR27, 0x1, UPT ;  /* 0x000000011b00788c */ /* 0x000fe4000bf25270 */
[----:B------:R-:W-:Y:S02]  /*15f0*/  UISETP.NE.AND UP0, UPT, UR17, 0x2, UPT ;  /* 0x000000021100788c */ /* 0x000fe4000bf05270 */
[----:B------:R-:W-:-:S05]  /*1600*/  ULOP3.LUT UR28, UR28, 0x800, URZ, 0xc0, !UPT ;  /* 0x000008001c1c7892 */ /* 0x000fca000f8ec0ff */
[----:B------:R-:W-:Y:S07]  /*1610*/  BRA.U UP1, `(.L_x_20) ;  /* 0x0000000101447547 */ /* 0x000fee000b800000 */
[----:B------:R-:W1:Y:S01]  /*1620*/  LDCU.128 UR8, c[0x0][0xb10] ;  /* 0x00016200ff0877ac */ /* 0x000e620008000c00 */
[----:B------:R-:W2:Y:S01]  /*1630*/  LDCU UR12, c[0x0][0xb0c] ;  /* 0x00016180ff0c77ac */ /* 0x000ea20008000800 */
[----:B------:R-:W3:Y:S01]  /*1640*/  LDCU UR13, c[0x0][0xb20] ;  /* 0x00016400ff0d77ac */ /* 0x000ee20008000800 */
[----:B-1----:R-:W-:Y:S02]  /*1650*/  UIMAD.WIDE.U32 UR6, UR16, UR8, URZ ;  /* 0x00000008100672a5 */ /* 0x002fe4000f8e00ff */
[----:B------:R-:W-:Y:S02]  /*1660*/  UIMAD.WIDE.U32 UR4, UR20, UR11, URZ ;  /* 0x0000000b140472a5 */ /* 0x000fe4000f8e00ff */
[----:B--2---:R-:W-:Y:S02]  /*1670*/  UISETP.NE.AND UP2, UPT, UR12, 0x1, UPT ;  /* 0x000000010c00788c */ /* 0x004fe4000bf45270 */
[----:B------:R-:W-:Y:S01]  /*1680*/  UISETP.NE.AND UP1, UPT, UR10, 0x1, UPT ;  /* 0x000000010a00788c */ /* 0x000fe2000bf25270 */
[----:B------:R-:W-:-:S02]  /*1690*/  UMOV UR6, UR7 ;  /* 0x0000000700067c82 */ /* 0x000fc40008000000 */
[----:B------:R-:W-:Y:S01]  /*16a0*/  UMOV UR4, UR5 ;  /* 0x0000000500047c82 */ /* 0x000fe20008000000 */
[----:B------:R-:W-:Y:S02]  /*16b0*/  USHF.R.U32.HI UR6, URZ, UR9, UR6 ;  /* 0x00000009ff067299 */ /* 0x000fe40008011606 */
[----:B---3--:R-:W-:Y:S02]  /*16c0*/  USHF.R.U32.HI UR4, URZ, UR13, UR4 ;  /* 0x0000000dff047299 */ /* 0x008fe40008011604 */
[----:B------:R-:W-:Y:S02]  /*16d0*/  USEL UR5, UR16, UR6, !UP2 ;  /* 0x0000000610057287 */ /* 0x000fe4000d000000 */
[----:B------:R-:W-:-:S04]  /*16e0*/  USEL UR4, UR20, UR4, !UP1 ;  /* 0x0000000414047287 */ /* 0x000fc8000c800000 */
[----:B------:R-:W-:Y:S02]  /*16f0*/  UIADD3 UR6, UPT, UPT, UR5, -UR4, URZ ;  /* 0x8000000405067290 */ /* 0x000fe4000fffe0ff */
[----:B------:R-:W-:Y:S02]  /*1700*/  UIADD3 UR4, UPT, UPT, -UR5, UR4, URZ ;  /* 0x0000000405047290 */ /* 0x000fe4000fffe1ff */
[----:B------:R-:W-:Y:S02]  /*1710*/  UIMAD UR20, UR6, UR10, UR20 ;  /* 0x0000000a061472a4 */ /* 0x000fe4000f8e0214 */
[----:B------:R-:W-:-:S12]  /*1720*/  UIMAD UR16, UR4, UR12, UR16 ;  /* 0x0000000c041072a4 */ /* 0x000fd8000f8e0210 */
.L_x_20:
[----:B------:R-:W-:Y:S05]  /*1730*/  BRA.U !UP5, `(.L_x_21) ;  /* 0x000000010d0c7547 */ /* 0x000fea000b800000 */
[----:B------:R-:W-:Y:S01]  /*1740*/  UCGABAR_WAIT ;  /* 0x0000000000007dc7 */ /* 0x000fe20008000000 */
[----:B------:R-:W-:Y:S01]  /*1750*/  CCTL.IVALL ;  /* 0x00000000ff00798f */ /* 0x000fe20002000000 */
[----:B------:R-:W-:Y:S05]  /*1760*/  BRA `(.L_x_22) ;  /* 0x0000000000047947 */ /* 0x000fea0003800000 */
.L_x_21:
[----:B------:R-:W-:Y:S06]  /*1770*/  BAR.SYNC.DEFER_BLOCKING 0x0 ;  /* 0x0000000000007b1d */ /* 0x000fec0000010000 */
.L_x_22:
[----:B------:R-:W-:Y:S05]  /*1780*/  BRA.U UP0, `(.L_x_23) ;  /* 0x0000001900207547 */ /* 0x000fea000b800000 */
[----:B------:R-:W1:Y:S01]  /*1790*/  LDCU UR6, c[0x0][0x38c] ;  /* 0x00007180ff0677ac */ /* 0x000e620008000800 */
[----:B------:R-:W2:Y:S01]  /*17a0*/  S2UR UR8, SR_CgaCtaId ;  /* 0x00000000000879c3 */ /* 0x000ea20000008800 */
[----:B------:R-:W-:Y:S01]  /*17b0*/  PLOP3.LUT P1, PT, PT, PT, UP3, 0x80, 0x8 ;  /* 0x000000000008781c */ /* 0x000fe20003f2f038 */
[----:B------:R-:W-:Y:S01]  /*17c0*/  IMAD.MOV.U32 R12, RZ, RZ, 0x1 ;  /* 0x00000001ff0c7424 */ /* 0x000fe200078e00ff */
[----:B------:R-:W-:Y:S01]  /*17d0*/  UMOV UR7, 0x400 ;  /* 0x0000040000077882 */ /* 0x000fe20000000000 */
[----:B------:R-:W-:Y:S01]  /*17e0*/  UISETP.NE.AND UP1, UPT, UR17, URZ, UPT ;  /* 0x000000ff1100728c */ /* 0x000fe2000bf25270 */
[----:B------:R-:W-:Y:S02]  /*17f0*/  ISETP.EQ.OR P2, PT, R0, RZ, P3 ;  /* 0x000000ff0000720c */ /* 0x000fe40001f42670 */
[----:B------:R-:W-:Y:S02]  /*1800*/  CS2R R10, SRZ ;  /* 0x00000000000a7805 */ /* 0x000fe4000001ff00 */
[----:B------:R-:W-:Y:S01]  /*1810*/  PLOP3.LUT P1, PT, P1, PT, PT, 0x8, 0x80 ;  /* 0x000000000080781c */ /* 0x000fe20000f2e170 */
[----:B------:R-:W-:Y:S01]  /*1820*/  IMAD.MOV.U32 R9, RZ, RZ, RZ ;  /* 0x000000ffff097224 */ /* 0x000fe200078e00ff */
[----:B------:R-:W3:Y:S01]  /*1830*/  LDCU UR40, c[0x0][0x370] ;  /* 0x00006e00ff2877ac */ /* 0x000ee20008000800 */
[----:B------:R-:W-:Y:S01]  /*1840*/  IMAD.MOV.U32 R8, RZ, RZ, 0x1 ;  /* 0x00000001ff087424 */ /* 0x000fe200078e00ff */
[----:B------:R-:W4:Y:S01]  /*1850*/  LDCU.64 UR26, c[0x0][0x348] ;  /* 0x00006900ff1a77ac */ /* 0x000f220008000a00 */
[----:B-1----:R-:W-:-:S02]  /*1860*/  UIADD3 UR5, UPT, UPT, UR6, 0x1f, URZ ;  /* 0x0000001f06057890 */ /* 0x002fc4000fffe0ff */
[----:B------:R-:W-:Y:S02]  /*1870*/  USHF.R.U32.HI UR45, URZ, 0x5, UR28 ;  /* 0x00000005ff2d7899 */ /* 0x000fe4000801161c */
[----:B------:R-:W-:Y:S02]  /*1880*/  USHF.R.S32.HI UR4, URZ, 0x1f, UR5 ;  /* 0x0000001fff047899 */ /* 0x000fe40008011405 */
[----:B------:R-:W-:Y:S02]  /*1890*/  UIADD3 UR46, UPT, UPT, UR6, 0x3e, URZ ;  /* 0x0000003e062e7890 */ /* 0x000fe4000fffe0ff */
[----:B------:R-:W-:Y:S02]  /*18a0*/  ULEA.HI UR4, UR4, UR5, URZ, 0x5 ;  /* 0x0000000504047291 */ /* 0x000fe4000f8f28ff */
[----:B--2---:R-:W-:Y:S02]  /*18b0*/  ULEA UR7, UR8, UR7, 0x18 ;  /* 0x0000000708077291 */ /* 0x004fe4000f8ec0ff */
[----:B------:R-:W-:-:S02]  /*18c0*/  USHF.R.S32.HI UR43, URZ, 0x5, UR4 ;  /* 0x00000005ff2b7899 */ /* 0x000fc40008011404 */
[----:B------:R-:W-:Y:S02]  /*18d0*/  UIADD3 UR4, UPT, UPT, UR6, -0x1, URZ ;  /* 0xffffffff06047890 */ /* 0x000fe4000fffe0ff */
[----:B------:R-:W-:Y:S02]  /*18e0*/  UISETP.LT.U32.AND UP0, UPT, UR43, 0xe, UPT ;  /* 0x0000000e2b00788c */ /* 0x000fe4000bf01070 */
[----:B------:R-:W-:Y:S02]  /*18f0*/  UISETP.GE.U32.AND UP2, UPT, UR4, -0x3f, UPT ;  /* 0xffffffc10400788c */ /* 0x000fe4000bf46070 */
[----:B------:R-:W-:Y:S01]  /*1900*/  USEL UR41, UR43, 0xe, UP0 ;  /* 0x0000000e2b297887 */ /* 0x000fe20008000000 */
[----:B------:R-:W1:Y:S03]  /*1910*/  LDCU UR39, c[0x0][0x374] ;  /* 0x00006e80ff2777ac */ /* 0x000e660008000800 */
[----:B------:R-:W-:-:S02]  /*1920*/  UIADD3 UR21, UPT, UPT, UR41, -0x1, URZ ;  /* 0xffffffff29157890 */ /* 0x000fc4000fffe0ff */
[----:B------:R-:W-:-:S03]  /*1930*/  USEL UR24, UR48, 0x2, UP1 ;  /* 0x0000000230187887 */ /* 0x000fc60008800000 */
[----:B------:R-:W-:Y:S02]  /*1940*/  @UP2 UIADD3 UR21, UPT, UPT, UR41, URZ, URZ ;  /* 0x000000ff29152290 */ /* 0x000fe4000fffe0ff */
[----:B------:R-:W-:Y:S02]  /*1950*/  UIADD3 UR29, UPT, UPT, UR7, 0xc400, UR28 ;  /* 0x0000c400071d7890 */ /* 0x000fe4000fffe01c */
[----:B------:R-:W-:Y:S02]  /*1960*/  UIADD3 UR44, UPT, UPT, UR43, -UR41, URZ ;  /* 0x800000292b2c7290 */ /* 0x000fe4000fffe0ff */
[----:B------:R-:W-:Y:S01]  /*1970*/  UIADD3 UR21, UPT, UPT, UR21, 0x1, URZ ;  /* 0x0000000115157890 */ /* 0x000fe2000fffe0ff */
[----:B---34-:R-:W-:-:S11]  /*1980*/  UMOV UR5, URZ ;  /* 0x000000ff00057c82 */ /* 0x018fd60008000000 */
.L_x_43:
[----:B------:R-:W2:Y:S02]  /*1990*/  S2UR UR4, SR_CgaCtaId ;  /* 0x00000000000479c3 */ /* 0x000ea40000008800 */
[----:B--2---:R-:W-:-:S09]  /*19a0*/  UISETP.NE.AND UP0, UPT, UR4, URZ, UPT ;  /* 0x000000ff0400728c */ /* 0x004fd2000bf05270 */
[----:B-1----:R-:W-:Y:S05]  /*19b0*/  BRA.U UP0, `(.L_x_24) ;  /* 0x0000000100287547 */ /* 0x002fea000b800000 */
[----:B------:R-:W-:Y:S02]  /*19c0*/  LEA R0, R9, UR7, 0x3 ;  /* 0x0000000709007c11 */ /* 0x000fe4000f8e18ff */
[----:B------:R-:W-:-:S04]  /*19d0*/  SHF.L.U32 R3, R8, 0x1f, RZ ;  /* 0x0000001f08037819 */ /* 0x000fc800000006ff */
[----:B------:R-:W2:Y:S02]  /*19e0*/  SYNCS.PHASECHK.TRANS64.TRYWAIT P0, [R0+URZ+0x180], R3 ;  /* 0x00018003000075a7 */ /* 0x000ea400080011ff */
[----:B--2---:R-:W-:Y:S05]  /*19f0*/  @!P0 BRA `(.L_x_25) ;  /* 0x000000a000a88947 */ /* 0x004fea0003800000 */
.L_x_144:
[----:B------:R3:W-:Y:S01]  /*1a00*/  SYNCS.ARRIVE.TRANS64.A1T0 RZ, [R0+URZ+0x170], RZ ;  /* 0x000170ff00ff79a7 */ /* 0x0007e200081000ff */
[----:B------:R-:W-:-:S05]  /*1a10*/  VIADD R9, R9, 0x1 ;  /* 0x0000000109097836 */ /* 0x000fca0000000000 */
[----:B------:R-:W-:-:S04]  /*1a20*/  ISETP.NE.AND P0, PT, R9, 0x2, PT ;  /* 0x000000020900780c */ /* 0x000fc80003f05270 */
[----:B--2---:R-:W-:Y:S02]  /*1a30*/  SEL R3, RZ, 0x1, P0 ;  /* 0x00000001ff037807 */ /* 0x004fe40000000000 */
[----:B------:R-:W-:Y:S02]  /*1a40*/  SEL R9, R9, RZ, P0 ;  /* 0x000000ff09097207 */ /* 0x000fe40000000000 */
[----:B------:R-:W-:-:S07]  /*1a50*/  LOP3.LUT R8, R8, R3, RZ, 0x3c, !PT ;  /* 0x0000000308087212 */ /* 0x000fce00078e3cff */
.L_x_24:
[----:B------:R-:W-:Y:S01]  /*1a60*/  ULEA UR4, UR5, UR7, 0x3 ;  /* 0x0000000705047291 */ /* 0x000fe2000f8e18ff */
[----:B---3--:R-:W-:Y:S01]  /*1a70*/  SHF.L.U32 R0, R12, 0x1f, RZ ;  /* 0x0000001f0c007819 */ /* 0x008fe200000006ff */
[----:B------:R-:W-:Y:S02]  /*1a80*/  UISETP.GE.U32.AND UP0, UPT, UR46, 0x3f, UPT ;  /* 0x0000003f2e00788c */ /* 0x000fe4000bf06070 */
[----:B------:R-:W-:Y:S02]  /*1a90*/  USHF.L.U32 UR11, UR20, 0x8, URZ ;  /* 0x00000008140b7899 */ /* 0x000fe400080006ff */
[----:B------:R-:W-:Y:S01]  /*1aa0*/  ULEA UR35, UR16, UR45, 0x7 ;  /* 0x0000002d10237291 */ /* 0x000fe2000f8e38ff */
[----:B------:R-:W-:Y:S02]  /*1ab0*/  UMOV UR13, URZ ;  /* 0x000000ff000d7c82 */ /* 0x000fe40008000000 */
[----:B------:R2:W3:Y:S02]  /*1ac0*/  SYNCS.PHASECHK.TRANS64.TRYWAIT P0, [UR4+0x70], R0 ;  /* 0x00007000ff0075a7 */ /* 0x0004e40008001104 */
[----:B------:R-:W-:Y:S07]  /*1ad0*/  BRA.U !UP0, `(.L_x_26) ;  /* 0x0000000108bc7547 */ /* 0x000fee000b800000 */
[----:B------:R-:W-:Y:S01]  /*1ae0*/  UMOV UR6, URZ ;  /* 0x000000ff00067c82 */ /* 0x000fe20008000000 */
[----:B------:R-:W-:-:S05]  /*1af0*/  UMOV UR4, UR5 ;  /* 0x0000000500047c82 */ /* 0x000fca0008000000 */
.L_x_32:
[----:B------:R-:W-:Y:S01]  /*1b00*/  ULEA UR33, UR4, UR7, 0x3 ;  /* 0x0000000704217291 */ /* 0x000fe2000f8e18ff */
[----:B---3--:R-:W-:Y:S01]  /*1b10*/  @!P3 MOV R2, 0x3000 ;  /* 0x000030000002b802 */ /* 0x008fe20000000f00 */
[----:B-1-3--:R-:W-:Y:S10]  /*1b20*/  @P0 BRA `(.L_x_27) ;  /* 0x00000000000c0947 */ /* 0x00aff40003800000 */
[----:B------:R-:W-:-:S04]  /*1b30*/  SHF.L.U32 R3, R12, 0x1f, RZ ;  /* 0x0000001f0c037819 */ /* 0x000fc800000006ff */
[----:B------:R-:W3:Y:S02]  /*1b40*/  SYNCS.PHASECHK.TRANS64.TRYWAIT P0, [UR33+0x70], R3 ;  /* 0x00007003ff0075a7 */ /* 0x000ee40008001121 */
[----:B---3--:R-:W-:Y:S05]  /*1b50*/  @!P0 BRA `(.L_x_28) ;  /* 0x000000a000648947 */ /* 0x008fea0003800000 */
.L_x_27:
[----:B------:R3:W-:Y:S01]  /*1b60*/  @!P3 SYNCS.ARRIVE.TRANS64 RZ, [UR33], R2 ;  /* 0x00000002ffffb9a7 */ /* 0x0007e20008000021 */
[----:B------:R-:W-:-:S04]  /*1b70*/  ULOP3.LUT UR5, UR24, 0x2, URZ, 0xfc, !UPT ;  /* 0x0000000218057892 */ /* 0x000fc8000f8efcff */
[----:B------:R-:W-:-:S09]  /*1b80*/  UISETP.NE.AND UP0, UPT, UR5, 0x2, UPT ;  /* 0x000000020500788c */ /* 0x000fd2000bf05270 */
[----:B------:R-:W-:Y:S05]  /*1b90*/  BRA.U UP0, `(.L_x_29) ;  /* 0x0000000100047547 */ /* 0x000fea000b800000 */
[----:B-1----:R-:W-:Y:S05]  /*1ba0*/  BPT.TRAP 0x1 ;  /* 0x000000040000795c */ /* 0x002fea0000300000 */
.L_x_29:
[----:B------:R-:W-:Y:S04]  /*1bb0*/  BSSY.RECONVERGENT B0, `(.L_x_30) ;  /* 0x0000003000007945 */ /* 0x000fe80003800200 */
[----:B------:R-:W-:Y:S05]  /*1bc0*/  @P2 BRA `(.L_x_31) ;  /* 0x0000000000042947 */ /* 0x000fea0003800000 */
[----:B-1----:R-:W-:Y:S05]  /*1bd0*/  BPT.TRAP 0x1 ;  /* 0x000000040000795c */ /* 0x002fea0000300000 */
.L_x_31:
[----:B-1----:R-:W-:Y:S05]  /*1be0*/  BSYNC.RECONVERGENT B0 ;  /* 0x0000000000007941 */ /* 0x002fea0003800200 */
.L_x_30:
[----:B------:R-:W-:Y:S02]  /*1bf0*/  UIADD3 UR5, UPT, UPT, UR4, 0x1, URZ ;  /* 0x0000000104057890 */ /* 0x000fe4000fffe0ff */
[----:B------:R-:W-:Y:S02]  /*1c00*/  ULEA UR32, UR4, UR28, 0xc ;  /* 0x0000001c04207291 */ /* 0x000fe4000f8e60ff */
[----:B------:R-:W-:Y:S02]  /*1c10*/  UISETP.NE.AND UP0, UPT, UR5, 0xe, UPT ;  /* 0x0000000e0500788c */ /* 0x000fe4000bf05270 */
[----:B------:R-:W-:Y:S02]  /*1c20*/  UIADD3 UR16, UP1, UPT, UR26, 0x80, URZ ;  /* 0x000000801a107890 */ /* 0x000fe4000ff3e0ff */
[----:B------:R-:W-:Y:S02]  /*1c30*/  USEL UR9, URZ, 0x1, UP0 ;  /* 0x00000001ff097887 */ /* 0x000fe40008000000 */
[----:B------:R-:W-:-:S02]  /*1c40*/  USEL UR5, UR5, URZ, UP0 ;  /* 0x000000ff05057287 */ /* 0x000fc40008000000 */
[----:B------:R-:W-:Y:S02]  /*1c50*/  UIADD3 UR14, UP0, UPT, UR26, 0x180, URZ ;  /* 0x000001801a0e7890 */ /* 0x000fe4000ff1e0ff */
[----:B------:R-:W-:Y:S01]  /*1c60*/  ULEA UR8, UR5, UR7, 0x3 ;  /* 0x0000000705087291 */ /* 0x000fe2000f8e18ff */
[----:B------:R-:W-:Y:S01]  /*1c70*/  LOP3.LUT R12, R12, UR9, RZ, 0x3c, !PT ;  /* 0x000000090c0c7c12 */ /* 0x000fe2000f8e3cff */
[----:B------:R-:W-:Y:S02]  /*1c80*/  USHF.L.U32 UR34, UR6, 0x5, URZ ;  /* 0x0000000506227899 */ /* 0x000fe400080006ff */
[----:B------:R-:W-:Y:S01]  /*1c90*/  UIADD3.X UR17, UPT, UPT, URZ, UR27, URZ, UP1, !UPT ;  /* 0x0000001bff117290 */ /* 0x000fe20008ffe4ff */
[----:B--2---:R-:W-:Y:S01]  /*1ca0*/  SHF.L.U32 R0, R12, 0x1f, RZ ;  /* 0x0000001f0c007819 */ /* 0x004fe200000006ff */
[----:B------:R-:W-:Y:S02]  /*1cb0*/  UIADD3 UR32, UPT, UPT, UR7, 0xc400, UR32 ;  /* 0x0000c40007207890 */ /* 0x000fe4000fffe020 */
[----:B------:R-:W-:Y:S01]  /*1cc0*/  UIADD3.X UR15, UPT, UPT, URZ, UR27, URZ, UP0, !UPT ;  /* 0x0000001bff0f7290 */ /* 0x000fe200087fe4ff */
[----:B------:R4:W1:Y:S01]  /*1cd0*/  SYNCS.PHASECHK.TRANS64.TRYWAIT P0, [UR8+0x70], R0 ;  /* 0x00007000ff0075a7 */ /* 0x0008620008001108 */
[----:B------:R-:W-:Y:S01]  /*1ce0*/  ULEA UR8, UR4, UR7, 0xd ;  /* 0x0000000704087291 */ /* 0x000fe2000f8e68ff */
[----:B------:R-:W-:Y:S01]  /*1cf0*/  UMOV UR13, 0x30000 ;  /* 0x00030000000d7882 */ /* 0x000fe20000000000 */
[----:B------:R-:W-:-:S02]  /*1d00*/  UMOV UR18, 0x0 ;  /* 0x0000000000127882 */ /* 0x000fc40000000000 */
[----:B------:R-:W-:Y:S01]  /*1d10*/  UIADD3 UR8, UPT, UPT, UR8, 0x1a400, URZ ;  /* 0x0001a40008087890 */ /* 0x000fe2000fffe0ff */
[----:B------:R-:W-:Y:S01]  /*1d20*/  UMOV UR19, 0x10000000 ;  /* 0x1000000000137882 */ /* 0x000fe20000000000 */
[----:B------:R-:W-:Y:S01]  /*1d30*/  UMOV UR12, UR36 ;  /* 0x00000024000c7c82 */ /* 0x000fe20008000000 */
[----:B------:R-:W-:Y:S01]  /*1d40*/  UMOV UR9, UR33 ;  /* 0x0000002100097c82 */ /* 0x000fe20008000000 */
[----:B------:R-:W-:Y:S01]  /*1d50*/  UMOV UR10, UR34 ;  /* 0x00000022000a7c82 */ /* 0x000fe20008000000 */
[----:B------:R2:W-:Y:S01]  /*1d60*/  UTMALDG.3D.MULTICAST [UR32], [UR16], UR13, desc[UR18] ;  /* 0x00001220100073b4 */ /* 0x0005e2000801180d */
[----:B------:R-:W-:Y:S01]  /*1d70*/  UIADD3 UR6, UPT, UPT, UR6, 0x1, URZ ;  /* 0x0000000106067890 */ /* 0x000fe2000fffe0ff */
[----:B------:R-:W-:-:S03]  /*1d80*/  UMOV UR4, UR5 ;  /* 0x0000000500047c82 */ /* 0x000fc60008000000 */
[----:B------:R-:W-:Y:S01]  /*1d90*/  UISETP.NE.AND UP0, UPT, UR6, UR21, UPT ;  /* 0x000000150600728c */ /* 0x000fe2000bf05270 */
[----:B------:R4:W-:Y:S01]  /*1da0*/  UTMALDG.3D [UR8], [UR14], desc[UR18] ;  /* 0x000012080e0075b4 */ /* 0x0009e20008011000 */
[----:B--2---:R-:W-:-:S07]  /*1db0*/  UMOV UR13, UR21 ;  /* 0x00000015000d7c82 */ /* 0x004fce0008000000 */
[----:B----4-:R-:W-:Y:S05]  /*1dc0*/  BRA.U UP0, `(.L_x_32) ;  /* 0xfffffffd004c7547 */ /* 0x010fea000b83ffff */
.L_x_26:
[----:B------:R-:W-:Y:S01]  /*1dd0*/  ULEA UR4, UR5, UR7, 0x3 ;  /* 0x0000000705047291 */ /* 0x000fe2000f8e18ff */
[----:B--2---:R-:W-:Y:S01]  /*1de0*/  SHF.L.U32 R0, R12, 0x1f, RZ ;  /* 0x0000001f0c007819 */ /* 0x004fe200000006ff */
[----:B------:R-:W-:Y:S01]  /*1df0*/  @!P1 SYNCS.ARRIVE.TRANS64.A1T0 RZ, [UR7+0x128], RZ ;  /* 0x000128ffffff99a7 */ /* 0x000fe20008100007 */
[----:B------:R-:W-:-:S06]  /*1e00*/  UISETP.GT.AND UP0, UPT, UR43, UR41, UPT ;  /* 0x000000292b00728c */ /* 0x000fcc000bf04270 */
[----:B-1-3--:R1:W2:Y:S03]  /*1e10*/  SYNCS.PHASECHK.TRANS64.TRYWAIT P0, [UR4+0x70], R0 ;  /* 0x00007000ff0075a7 */ /* 0x00a2a60008001104 */
[----:B------:R-:W-:Y:S05]  /*1e20*/  BRA.U !UP0, `(.L_x_33) ;  /* 0x0000000108bc7547 */ /* 0x000fea000b800000 */
[----:B------:R-:W-:Y:S01]  /*1e30*/  UIADD3 UR25, UPT, UPT, UR44, UR13, URZ ;  /* 0x0000000d2c197290 */ /* 0x000fe2000fffe0ff */
[----:B------:R-:W-:-:S11]  /*1e40*/  UMOV UR4, UR5 ;  /* 0x0000000500047c82 */ /* 0x000fd60008000000 */
.L_x_39:
[----:B------:R-:W-:Y:S01]  /*1e50*/  ULEA UR17, UR4, UR7, 0x3 ;  /* 0x0000000704117291 */ /* 0x000fe2000f8e18ff */
[----:B--2---:R-:W-:Y:S01]  /*1e60*/  @!P3 MOV R2, 0x3000 ;  /* 0x000030000002b802 */ /* 0x004fe20000000f00 */
[----:B--2-4-:R-:W-:Y:S10]  /*1e70*/  @P0 BRA `(.L_x_34) ;  /* 0x00000000000c0947 */ /* 0x014ff40003800000 */
[----:B------:R-:W-:-:S04]  /*1e80*/  SHF.L.U32 R3, R12, 0x1f, RZ ;  /* 0x0000001f0c037819 */ /* 0x000fc800000006ff */
[----:B------:R-:W2:Y:S02]  /*1e90*/  SYNCS.PHASECHK.TRANS64.TRYWAIT P0, [UR17+0x70], R3 ;  /* 0x00007003ff0075a7 */ /* 0x000ea40008001111 */
[----:B--2---:R-:W-:Y:S05]  /*1ea0*/  @!P0 BRA `(.L_x_35) ;  /* 0x0000009c00a88947 */ /* 0x004fea0003800000 */
.L_x_34:
[----:B------:R2:W-:Y:S01]  /*1eb0*/  @!P3 SYNCS.ARRIVE.TRANS64 RZ, [UR17], R2 ;  /* 0x00000002ffffb9a7 */ /* 0x0005e20008000011 */
[----:B------:R-:W-:-:S04]  /*1ec0*/  ULOP3.LUT UR5, UR24, 0x2, URZ, 0xfc, !UPT ;  /* 0x0000000218057892 */ /* 0x000fc8000f8efcff */
[----:B------:R-:W-:-:S09]  /*1ed0*/  UISETP.NE.AND UP0, UPT, UR5, 0x2, UPT ;  /* 0x000000020500788c */ /* 0x000fd2000bf05270 */
[----:B------:R-:W-:Y:S05]  /*1ee0*/  BRA.U UP0, `(.L_x_36) ;  /* 0x0000000100047547 */ /* 0x000fea000b800000 */
[----:B------:R-:W-:Y:S05]  /*1ef0*/  BPT.TRAP 0x1 ;  /* 0x000000040000795c */ /* 0x000fea0000300000 */
.L_x_36:
[----:B------:R-:W-:Y:S04]  /*1f00*/  BSSY.RECONVERGENT B0, `(.L_x_37) ;  /* 0x0000003000007945 */ /* 0x000fe80003800200 */
[----:B------:R-:W-:Y:S05]  /*1f10*/  @P2 BRA `(.L_x_38) ;  /* 0x0000000000042947 */ /* 0x000fea0003800000 */
[----:B------:R-:W-:Y:S05]  /*1f20*/  BPT.TRAP 0x1 ;  /* 0x000000040000795c */ /* 0x000fea0000300000 */
.L_x_38:
[----:B------:R-:W-:Y:S05]  /*1f30*/  BSYNC.RECONVERGENT B0 ;  /* 0x0000000000007941 */ /* 0x000fea0003800200 */
.L_x_37:
[----:B------:R-:W-:Y:S02]  /*1f40*/  UIADD3 UR5, UPT, UPT, UR4, 0x1, URZ ;  /* 0x0000000104057890 */ /* 0x000fe4000fffe0ff */
[----:B------:R-:W-:Y:S02]  /*1f50*/  UIADD3 UR14, UP1, UPT, UR26, 0x80, URZ ;  /* 0x000000801a0e7890 */ /* 0x000fe4000ff3e0ff */
[----:B------:R-:W-:Y:S02]  /*1f60*/  UISETP.NE.AND UP0, UPT, UR5, 0xe, UPT ;  /* 0x0000000e0500788c */ /* 0x000fe4000bf05270 */
[----:B------:R-:W-:Y:S02]  /*1f70*/  USHF.L.U32 UR18, UR13, 0x5, URZ ;  /* 0x000000050d127899 */ /* 0x000fe400080006ff */
[----:B------:R-:W-:Y:S02]  /*1f80*/  USEL UR8, URZ, 0x1, UP0 ;  /* 0x00000001ff087887 */ /* 0x000fe40008000000 */
[----:B------:R-:W-:-:S02]  /*1f90*/  USEL UR5, UR5, URZ, UP0 ;  /* 0x000000ff05057287 */ /* 0x000fc40008000000 */
[----:B------:R-:W-:Y:S02]  /*1fa0*/  UIADD3 UR22, UP0, UPT, UR26, 0x180, URZ ;  /* 0x000001801a167890 */ /* 0x000fe4000ff1e0ff */
[----:B------:R-:W-:Y:S01]  /*1fb0*/  LOP3.LUT R12, R12, UR8, RZ, 0x3c, !PT ;  /* 0x000000080c0c7c12 */ /* 0x000fe2000f8e3cff */
[----:B------:R-:W-:Y:S02]  /*1fc0*/  ULEA UR6, UR5, UR7, 0x3 ;  /* 0x0000000705067291 */ /* 0x000fe4000f8e18ff */
[----:B------:R-:W-:Y:S01]  /*1fd0*/  ULEA UR8, UR4, UR7, 0xd ;  /* 0x0000000704087291 */ /* 0x000fe2000f8e68ff */
[----:B-1----:R-:W-:Y:S01]  /*1fe0*/  SHF.L.U32 R0, R12, 0x1f, RZ ;  /* 0x0000001f0c007819 */ /* 0x002fe200000006ff */
[----:B------:R-:W-:Y:S02]  /*1ff0*/  ULEA UR16, UR4, UR29, 0xc ;  /* 0x0000001d04107291 */ /* 0x000fe4000f8e60ff */
[----:B------:R-:W-:Y:S02]  /*2000*/  UIADD3.X UR15, UPT, UPT, URZ, UR27, URZ, UP1, !UPT ;  /* 0x0000001bff0f7290 */ /* 0x000fe40008ffe4ff */
[----:B------:R-:W-:Y:S01]  /*2010*/  UIADD3 UR8, UPT, UPT, UR8, 0x1a400, URZ ;  /* 0x0001a40008087890 */ /* 0x000fe2000fffe0ff */
[----:B------:R3:W4:Y:S01]  /*2020*/  SYNCS.PHASECHK.TRANS64.TRYWAIT P0, [UR6+0x70], R0 ;  /* 0x00007000ff0075a7 */ /* 0x0007220008001106 */
[----:B------:R-:W-:Y:S01]  /*2030*/  UIADD3.X UR23, UPT, UPT, URZ, UR27, URZ, UP0, !UPT ;  /* 0x0000001bff177290 */ /* 0x000fe200087fe4ff */
[----:B------:R-:W-:Y:S01]  /*2040*/  UMOV UR6, 0x30000 ;  /* 0x0003000000067882 */ /* 0x000fe20000000000 */
[----:B------:R-:W-:Y:S01]  /*2050*/  UMOV UR30, 0x0 ;  /* 0x00000000001e7882 */ /* 0x000fe20000000000 */
[----:B------:R-:W-:Y:S01]  /*2060*/  UMOV UR31, 0x10000000 ;  /* 0x10000000001f7882 */ /* 0x000fe20000000000 */
[----:B------:R-:W-:Y:S01]  /*2070*/  UMOV UR19, UR35 ;  /* 0x0000002300137c82 */ /* 0x000fe20008000000 */
[----:B------:R-:W-:Y:S01]  /*2080*/  UMOV UR20, UR36 ;  /* 0x0000002400147c82 */ /* 0x000fe20008000000 */
[----:B------:R-:W-:Y:S01]  /*2090*/  UMOV UR12, UR36 ;  /* 0x00000024000c7c82 */ /* 0x000fe20008000000 */
[----:B------:R-:W-:Y:S01]  /*20a0*/  UMOV UR9, UR17 ;  /* 0x0000001100097c82 */ /* 0x000fe20008000000 */
[----:B------:R-:W-:Y:S01]  /*20b0*/  UMOV UR10, UR18 ;  /* 0x00000012000a7c82 */ /* 0x000fe20008000000 */
[----:B------:R3:W-:Y:S01]  /*20c0*/  UTMALDG.3D.MULTICAST [UR16], [UR14], UR6, desc[UR30] ;  /* 0x00001e100e0073b4 */ /* 0x0007e20008011806 */
[----:B------:R-:W-:Y:S01]  /*20d0*/  UIADD3 UR13, UPT, UPT, UR13, 0x1, URZ ;  /* 0x000000010d0d7890 */ /* 0x000fe2000fffe0ff */
[----:B------:R-:W-:-:S03]  /*20e0*/  UMOV UR4, UR5 ;  /* 0x0000000500047c82 */ /* 0x000fc60008000000 */
[----:B------:R-:W-:Y:S01]  /*20f0*/  UISETP.NE.AND UP0, UPT, UR13, UR25, UPT ;  /* 0x000000190d00728c */ /* 0x000fe2000bf05270 */
[----:B------:R3:W-:Y:S08]  /*2100*/  UTMALDG.3D [UR8], [UR22], desc[UR30] ;  /* 0x00001e08160075b4 */ /* 0x0007f00008011000 */
[----:B---3--:R-:W-:Y:S05]  /*2110*/  BRA.U UP0, `(.L_x_39) ;  /* 0xfffffffd004c7547 */ /* 0x008fea000b83ffff */
.L_x_33:
[C---:B------:R-:W-:Y:S01]  /*2120*/  LEA R3, R11.reuse, UR7, 0x3 ;  /* 0x000000070b037c11 */ /* 0x040fe2000f8e18ff */
[----:B------:R-:W-:Y:S01]  /*2130*/  NOP ;  /* 0x0000000000007918 */ /* 0x000fe20000000000 */
[----:B-1----:R-:W-:Y:S02]  /*2140*/  SHF.L.U32 R0, R10, 0x1f, RZ ;  /* 0x0000001f0a007819 */ /* 0x002fe400000006ff */
[----:B------:R-:W-:Y:S02]  /*2150*/  LEA R5, R11, UR7, 0x4 ;  /* 0x000000070b057c11 */ /* 0x000fe4000f8e20ff */
[----:B--2-4-:R-:W1:Y:S02]  /*2160*/  SYNCS.PHASECHK.TRANS64.TRYWAIT P0, [R3+URZ+0x130], R0 ;  /* 0x00013000030075a7 */ /* 0x014e6400080011ff */
[----:B-1----:R-:W-:Y:S05]  /*2170*/  @!P0 BRA `(.L_x_40) ;  /* 0x0000009c000c8947 */ /* 0x002fea0003800000 */
.L_x_147:
[----:B------:R-:W2:Y:S01]  /*2180*/  LDS.128 R4, [R5+0x1a0] ;  /* 0x0001a00005047984 */ /* 0x000ea20000000c00 */
[----:B------:R-:W-:Y:S01]  /*2190*/  UISETP.GE.AND UP0, UPT, UR42, 0x1, UPT ;  /* 0x000000012a00788c */ /* 0x000fe2000bf06270 */
[----:B------:R-:W-:Y:S01]  /*21a0*/  @!PT LDS RZ, [RZ] ;  /* 0x00000000fffff984 */ /* 0x000fe20000000800 */
[----:B------:R-:W-:Y:S01]  /*21b0*/  @!PT LDS RZ, [RZ] ;  /* 0x00000000fffff984 */ /* 0x000fe20000000800 */
[----:B------:R-:W-:Y:S01]  /*21c0*/  @!PT LDS RZ, [RZ] ;  /* 0x00000000fffff984 */ /* 0x000fe20000000800 */
[----:B------:R-:W-:Y:S01]  /*21d0*/  @!PT LDS RZ, [RZ] ;  /* 0x00000000fffff984 */ /* 0x000fe20000000800 */
[----:B------:R3:W-:Y:S06]  /*21e0*/  MEMBAR.ALL.CTA ;  /* 0x0000000000007992 */ /* 0x0007ec0000008000 */
[----:B---3--:R-:W3:Y:S01]  /*21f0*/  FENCE.VIEW.ASYNC.S ;  /* 0x00000000000073c6 */ /* 0x008ee20000000000 */
[----:B--2---:R-:W-:-:S13]  /*2200*/  LOP3.LUT P0, RZ, R6, 0x1, RZ, 0xc0, !PT ;  /* 0x0000000106ff7812 */ /* 0x004fda000780c0ff */
[----:B---3--:R-:W-:Y:S01]  /*2210*/  VOTEU.ANY UP1, P0 ;  /* 0x0000000000ff7886 */ /* 0x008fe20000020100 */
[----:B------:R-:W-:-:S13]  /*2220*/  PLOP3.LUT P0, PT, PT, PT, UP1, 0x80, 0x8 ;  /* 0x000000000008781c */ /* 0x000fda0003f0f018 */
[----:B-1----:R-:W-:Y:S02]  /*2230*/  @P0 LOP3.LUT R0, R5, 0xffff, RZ, 0xc0, !PT ;  /* 0x0000ffff05000812 */ /* 0x002fe400078ec0ff */
[----:B------:R-:W-:Y:S02]  /*2240*/  @P0 MOV R2, R4 ;  /* 0x0000000400020202 */ /* 0x000fe40000000f00 */
[----:B------:R-:W-:Y:S01]  /*2250*/  @P0 R2UR UR6, R0 ;  /* 0x00000000000602ca */ /* 0x000fe200000e0000 */
[----:B------:R-:W-:Y:S01]  /*2260*/  VIADD R0, R3, 0x140 ;  /* 0x0000014003007836 */ /* 0x000fe20000000000 */
[----:B------:R-:W-:Y:S02]  /*2270*/  @P0 SHF.R.U32.HI R4, RZ, 0x10, R5 ;  /* 0x00000010ff040819 */ /* 0x000fe40000011605 */
[----:B------:R-:W-:Y:S02]  /*2280*/  @P0 R2UR UR8, R2 ;  /* 0x00000000020802ca */ /* 0x000fe400000e0000 */
[----:B------:R-:W-:-:S02]  /*2290*/  PRMT R0, RZ, 0x654, R0 ;  /* 0x00000654ff007816 */ /* 0x000fc40000000000 */
[----:B------:R-:W-:Y:S02]  /*22a0*/  @P0 R2UR UR4, R4 ;  /* 0x00000000040402ca */ /* 0x000fe400000e0000 */
[----:B------:R1:W-:Y:S03]  /*22b0*/  SYNCS.ARRIVE.TRANS64.RED.A1T0 RZ, [R0+URZ], RZ ;  /* 0x000000ff00ff79a7 */ /* 0x0003e600081004ff */
[----:B------:R-:W-:-:S04]  /*22c0*/  @UP1 UMOV UR37, UR6 ;  /* 0x0000000600251c82 */ /* 0x000fc80008000000 */
[----:B------:R-:W-:-:S04]  /*22d0*/  @UP1 UMOV UR38, UR8 ;  /* 0x0000000800261c82 */ /* 0x000fc80008000000 */
[----:B------:R-:W-:Y:S01]  /*22e0*/  @UP1 UMOV UR36, UR4 ;  /* 0x0000000400241c82 */ /* 0x000fe20008000000 */
[----:B------:R-:W-:Y:S05]  /*22f0*/  BRA.U !UP0, `(.L_x_41) ;  /* 0x0000000108d47547 */ /* 0x000fea000b800000 */
[----:B------:R-:W2:Y:S01]  /*2300*/  LDCU.128 UR12, c[0x0][0xb10] ;  /* 0x00016200ff0c77ac */ /* 0x000ea20008000c00 */
[----:B------:R-:W3:Y:S01]  /*2310*/  LDCU UR25, c[0x0][0xb20] ;  /* 0x00016400ff1977ac */ /* 0x000ee20008000800 */
[----:B------:R-:W4:Y:S01]  /*2320*/  LDCU UR20, c[0x0][0xb0c] ;  /* 0x00016180ff1477ac */ /* 0x000f220008000800 */
[----:B------:R-:W1:Y:S01]  /*2330*/  LDCU.64 UR10, c[0x0][0xb28] ;  /* 0x00016500ff0a77ac */ /* 0x000e620008000a00 */
[----:B------:R-:W-:Y:S02]  /*2340*/  UISETP.NE.AND UP3, UPT, UR42, 0x1, UPT ;  /* 0x000000012a00788c */ /* 0x000fe4000bf65270 */
[----:B--2---:R-:W-:Y:S02]  /*2350*/  UIMAD.WIDE.U32 UR16, UR39, UR15, URZ ;  /* 0x0000000f271072a5 */ /* 0x004fe4000f8e00ff */
[----:B------:R-:W-:Y:S02]  /*2360*/  UIMAD.WIDE.U32 UR8, UR40, UR12, URZ ;  /* 0x0000000c280872a5 */ /* 0x000fe4000f8e00ff */
[----:B------:R-:W-:-:S02]  /*2370*/  UISETP.NE.AND UP0, UPT, UR14, 0x1, UPT ;  /* 0x000000010e00788c */ /* 0x000fc4000bf05270 */
[----:B------:R-:W-:Y:S01]  /*2380*/  UIMAD.WIDE.U32 UR22, UR37, UR15, URZ ;  /* 0x0000000f251672a5 */ /* 0x000fe2000f8e00ff */
[----:B------:R-:W-:Y:S02]  /*2390*/  UMOV UR16, UR17 ;  /* 0x0000001100107c82 */ /* 0x000fe40008000000 */
[----:B------:R-:W-:Y:S01]  /*23a0*/  UMOV UR8, UR9 ;  /* 0x0000000900087c82 */ /* 0x000fe20008000000 */
[----:B---3--:R-:W-:Y:S02]  /*23b0*/  USHF.R.U32.HI UR16, URZ, UR25, UR16 ;  /* 0x00000019ff107299 */ /* 0x008fe40008011610 */
[----:B----4-:R-:W-:Y:S02]  /*23c0*/  UISETP.NE.AND UP2, UPT, UR20, 0x1, UPT ;  /* 0x000000011400788c */ /* 0x010fe4000bf45270 */
[----:B------:R-:W-:Y:S02]  /*23d0*/  USHF.R.U32.HI UR8, URZ, UR13, UR8 ;  /* 0x0000000dff087299 */ /* 0x000fe40008011608 */
[----:B------:R-:W-:-:S02]  /*23e0*/  USEL UR6, UR39, UR16, !UP0 ;  /* 0x0000001027067287 */ /* 0x000fc4000c000000 */
[----:B------:R-:W-:Y:S02]  /*23f0*/  USEL UR8, UR40, UR8, !UP2 ;  /* 0x0000000828087287 */ /* 0x000fe4000d000000 */
[----:B-1----:R-:W-:Y:S01]  /*2400*/  UIMAD.WIDE.U32 UR16, UR6, UR10, URZ ;  /* 0x0000000a061072a5 */ /* 0x002fe2000f8e00ff */
[----:B------:R-:W-:Y:S01]  /*2410*/  UMOV UR4, UR23 ;  /* 0x0000001700047c82 */ /* 0x000fe20008000000 */
[----:B------:R-:W-:Y:S02]  /*2420*/  UIMAD.WIDE.U32 UR18, UR38, UR12, URZ ;  /* 0x0000000c261272a5 */ /* 0x000fe4000f8e00ff */
[----:B------:R-:W-:-:S03]  /*2430*/  UIMAD.WIDE.U32 UR22, UR8, UR10, URZ ;  /* 0x0000000a081672a5 */ /* 0x000fc6000f8e00ff */
[----:B------:R-:W-:Y:S01]  /*2440*/  UMOV UR16, UR17 ;  /* 0x0000001100107c82 */ /* 0x000fe20008000000 */
[----:B------:R-:W-:Y:S02]  /*2450*/  USHF.R.U32.HI UR4, URZ, UR25, UR4 ;  /* 0x00000019ff047299 */ /* 0x000fe40008011604 */
[----:B------:R-:W-:Y:S01]  /*2460*/  @UP3 USHF.R.U32.HI UR6, URZ, UR11, UR16 ;  /* 0x0000000bff063299 */ /* 0x000fe20008011610 */
[----:B------:R-:W-:Y:S01]  /*2470*/  UMOV UR18, UR19 ;  /* 0x0000001300127c82 */ /* 0x000fe20008000000 */
[----:B------:R-:W-:Y:S01]  /*2480*/  UMOV UR22, UR23 ;  /* 0x0000001700167c82 */ /* 0x000fe20008000000 */
[----:B------:R-:W-:Y:S02]  /*2490*/  USHF.R.U32.HI UR13, URZ, UR13, UR18 ;  /* 0x0000000dff0d7299 */ /* 0x000fe40008011612 */
[----:B------:R-:W-:Y:S02]  /*24a0*/  USEL UR4, UR37, UR4, !UP0 ;  /* 0x0000000425047287 */ /* 0x000fe4000c000000 */
[----:B------:R-:W-:-:S02]  /*24b0*/  @UP3 USHF.R.U32.HI UR8, URZ, UR11, UR22 ;  /* 0x0000000bff083299 */ /* 0x000fc40008011616 */
[----:B------:R-:W-:Y:S02]  /*24c0*/  UIMAD UR9, UR42, UR6, URZ ;  /* 0x000000062a0972a4 */ /* 0x000fe4000f8e02ff */
[----:B------:R-:W-:Y:S02]  /*24d0*/  USEL UR6, UR38, UR13, !UP2 ;  /* 0x0000000d26067287 */ /* 0x000fe4000d000000 */
[----:B------:R-:W-:Y:S02]  /*24e0*/  UIMAD UR12, UR42, UR8, URZ ;  /* 0x000000082a0c72a4 */ /* 0x000fe4000f8e02ff */
[----:B------:R-:W-:Y:S02]  /*24f0*/  UISETP.GE.AND UP0, UPT, UR4, UR9, UPT ;  /* 0x000000090400728c */ /* 0x000fe4000bf06270 */
[----:B------:R-:W-:Y:S02]  /*2500*/  UIMAD.WIDE.U32 UR16, UR4, UR10, URZ ;  /* 0x0000000a041072a5 */ /* 0x000fe4000f8e00ff */
[----:B------:R-:W-:-:S02]  /*2510*/  UISETP.GE.OR UP0, UPT, UR6, UR12, UP0 ;  /* 0x0000000c0600728c */ /* 0x000fc40008706670 */
        /* <DEDUP_REMOVED lines=19> */
.L_x_41:
[----:B------:R-:W2:Y:S02]  /*2650*/  LDCU UR4, c[0x0][0xb30] ;  /* 0x00016600ff0477ac */ /* 0x000ea40008000800 */
[----:B--2---:R-:W-:-:S09]  /*2660*/  UISETP.NE.AND UP0, UPT, UR4, 0x1, UPT ;  /* 0x000000010400788c */ /* 0x004fd2000bf05270 */
[----:B------:R-:W-:Y:S05]  /*2670*/  BRA.U UP0, `(.L_x_42) ;  /* 0x0000000100447547 */ /* 0x000fea000b800000 */
[----:B------:R-:W2:Y:S01]  /*2680*/  LDCU.128 UR12, c[0x0][0xb10] ;  /* 0x00016200ff0c77ac */ /* 0x000ea20008000c00 */
[----:B------:R-:W3:Y:S01]  /*2690*/  LDCU UR16, c[0x0][0xb0c] ;  /* 0x00016180ff1077ac */ /* 0x000ee20008000800 */
[----:B------:R-:W4:Y:S01]  /*26a0*/  LDCU UR17, c[0x0][0xb20] ;  /* 0x00016400ff1177ac */ /* 0x000f220008000800 */
[----:B--2---:R-:W-:Y:S02]  /*26b0*/  UIMAD.WIDE.U32 UR10, UR38, UR12, URZ ;  /* 0x0000000c260a72a5 */ /* 0x004fe4000f8e00ff */
[----:B------:R-:W-:Y:S02]  /*26c0*/  UIMAD.WIDE.U32 UR8, UR37, UR15, URZ ;  /* 0x0000000f250872a5 */ /* 0x000fe4000f8e00ff */
[----:B---3--:R-:W-:Y:S02]  /*26d0*/  UISETP.NE.AND UP2, UPT, UR16, 0x1, UPT ;  /* 0x000000011000788c */ /* 0x008fe4000bf45270 */
[----:B------:R-:W-:Y:S01]  /*26e0*/  UISETP.NE.AND UP0, UPT, UR14, 0x1, UPT ;  /* 0x000000010e00788c */ /* 0x000fe2000bf05270 */
[----:B------:R-:W-:-:S02]  /*26f0*/  UMOV UR6, UR11 ;  /* 0x0000000b00067c82 */ /* 0x000fc40008000000 */
[----:B------:R-:W-:Y:S01]  /*2700*/  UMOV UR4, UR9 ;  /* 0x0000000900047c82 */ /* 0x000fe20008000000 */
[----:B------:R-:W-:Y:S02]  /*2710*/  USHF.R.U32.HI UR6, URZ, UR13, UR6 ;  /* 0x0000000dff067299 */ /* 0x000fe40008011606 */
[----:B----4-:R-:W-:Y:S02]  /*2720*/  USHF.R.U32.HI UR4, URZ, UR17, UR4 ;  /* 0x00000011ff047299 */ /* 0x010fe40008011604 */
[----:B------:R-:W-:Y:S02]  /*2730*/  USEL UR6, UR38, UR6, !UP2 ;  /* 0x0000000626067287 */ /* 0x000fe4000d000000 */
[----:B------:R-:W-:-:S04]  /*2740*/  USEL UR4, UR37, UR4, !UP0 ;  /* 0x0000000425047287 */ /* 0x000fc8000c000000 */
[----:B------:R-:W-:Y:S02]  /*2750*/  UIADD3 UR8, UPT, UPT, UR6, -UR4, URZ ;  /* 0x8000000406087290 */ /* 0x000fe4000fffe0ff */
[----:B------:R-:W-:Y:S02]  /*2760*/  UIADD3 UR4, UPT, UPT, -UR6, UR4, URZ ;  /* 0x0000000406047290 */ /* 0x000fe4000fffe1ff */
[----:B------:R-:W-:Y:S02]  /*2770*/  UIMAD UR37, UR8, UR14, UR37 ;  /* 0x0000000e082572a4 */ /* 0x000fe4000f8e0225 */
[----:B------:R-:W-:-:S12]  /*2780*/  UIMAD UR38, UR4, UR16, UR38 ;  /* 0x00000010042672a4 */ /* 0x000fd8000f8e0226 */
.L_x_42:
[----:B------:R-:W-:Y:S01]  /*2790*/  VIADD R11, R11, 0x1 ;  /* 0x000000010b0b7836 */ /* 0x000fe20000000000 */
[----:B------:R-:W-:Y:S01]  /*27a0*/  R2UR UR4, R160 ;  /* 0x00000000a00472ca */ /* 0x000fe200000e0000 */
[----:B------:R-:W-:Y:S01]  /*27b0*/  UIADD3 UR20, UPT, UPT, UR37, UR59, URZ ;  /* 0x0000003b25147290 */ /* 0x000fe2000fffe0ff */
[----:B------:R-:W-:Y:S02]  /*27c0*/  PLOP3.LUT P1, PT, PT, PT, PT, 0x80, 0x8 ;  /* 0x000000000008781c */ /* 0x000fe40003f2f070 */
[----:B------:R-:W-:-:S04]  /*27d0*/  ISETP.NE.AND P0, PT, R11, 0x2, PT ;  /* 0x000000020b00780c */ /* 0x000fc80003f05270 */
[----:B------:R-:W-:Y:S02]  /*27e0*/  SEL R3, RZ, 0x1, P0 ;  /* 0x00000001ff037807 */ /* 0x000fe40000000000 */
[----:B------:R-:W-:Y:S02]  /*27f0*/  SEL R11, R11, RZ, P0 ;  /* 0x000000ff0b0b7207 */ /* 0x000fe40000000000 */
[----:B------:R-:W-:Y:S01]  /*2800*/  LOP3.LUT R10, R10, R3, RZ, 0x3c, !PT ;  /* 0x000000030a0a7212 */ /* 0x000fe200078e3cff */
[----:B------:R-:W-:Y:S01]  /*2810*/  UIADD3 UR16, UPT, UPT, UR38, UR4, URZ ;  /* 0x0000000426107290 */ /* 0x000fe2000fffe0ff */
[----:B------:R-:W-:Y:S11]  /*2820*/  BRA.U UP1, `(.L_x_43) ;  /* 0xfffffff101587547 */ /* 0x000ff6000b83ffff */
[----:B------:R-:W-:Y:S01]  /*2830*/  UIADD3 UR7, UPT, UPT, UR7, 0x70, URZ ;  /* 0x0000007007077890 */ /* 0x000fe2000fffe0ff */
[----:B------:R-:W-:-:S03]  /*2840*/  SHF.L.U32 R3, R12, 0x1f, RZ ;  /* 0x0000001f0c037819 */ /* 0x000fc600000006ff */
[----:B------:R-:W-:-:S09]  /*2850*/  ULEA UR4, UR5, UR7, 0x3 ;  /* 0x0000000705047291 */ /* 0x000fd2000f8e18ff */
[----:B------:R-:W2:Y:S02]  /*2860*/  SYNCS.PHASECHK.TRANS64.TRYWAIT P0, [UR4], R3 ;  /* 0x00000003ff0075a7 */ /* 0x000ea40008001104 */
[----:B--2---:R-:W-:Y:S05]  /*2870*/  @!P0 BRA `(.L_x_44) ;  /* 0x0000009400608947 */ /* 0x004fea0003800000 */
.L_x_149:
[----:B------:R-:W-:-:S04]  /*2880*/  UIADD3 UR4, UPT, UPT, UR5, 0x1, URZ ;  /* 0x0000000105047890 */ /* 0x000fc8000fffe0ff */
[----:B------:R-:W-:-:S04]  /*2890*/  UISETP.NE.AND UP0, UPT, UR4, 0xe, UPT ;  /* 0x0000000e0400788c */ /* 0x000fc8000bf05270 */
[----:B------:R-:W-:Y:S02]  /*28a0*/  USEL UR6, URZ, 0x1, UP0 ;  /* 0x00000001ff067887 */ /* 0x000fe40008000000 */
[----:B------:R-:W-:-:S04]  /*28b0*/  USEL UR4, UR4, URZ, UP0 ;  /* 0x000000ff04047287 */ /* 0x000fc80008000000 */
[----:B------:R-:W-:Y:S01]  /*28c0*/  ULEA UR5, UR4, UR7, 0x3 ;  /* 0x0000000704057291 */ /* 0x000fe2000f8e18ff */
[----:B------:R-:W-:-:S04]  /*28d0*/  LOP3.LUT R2, R12, UR6, RZ, 0x3c, !PT ;  /* 0x000000060c027c12 */ /* 0x000fc8000f8e3cff */
[----:B-1----:R-:W-:-:S04]  /*28e0*/  SHF.L.U32 R3, R2, 0x1f, RZ ;  /* 0x0000001f02037819 */ /* 0x002fc800000006ff */
[----:B------:R-:W1:Y:S02]  /*28f0*/  SYNCS.PHASECHK.TRANS64.TRYWAIT P0, [UR5], R3 ;  /* 0x00000003ff0075a7 */ /* 0x000e640008001105 */
[----:B-1----:R-:W-:Y:S05]  /*2900*/  @!P0 BRA `(.L_x_45) ;  /* 0x0000009400548947 */ /* 0x002fea0003800000 */
.L_x_151:
        /* <DEDUP_REMOVED lines=9> */
.L_x_153:
        /* <DEDUP_REMOVED lines=9> */
.L_x_155:
        /* <DEDUP_REMOVED lines=9> */
.L_x_157:
        /* <DEDUP_REMOVED lines=9> */
.L_x_159:
        /* <DEDUP_REMOVED lines=9> */
.L_x_161:
        /* <DEDUP_REMOVED lines=9> */
.L_x_163:
        /* <DEDUP_REMOVED lines=9> */
.L_x_165:
        /* <DEDUP_REMOVED lines=9> */
.L_x_167:
        /* <DEDUP_REMOVED lines=9> */
.L_x_169:
        /* <DEDUP_REMOVED lines=9> */
.L_x_171:
        /* <DEDUP_REMOVED lines=9> */
.L_x_173:
[----:B------:R-:W-:-:S04]  /*2f40*/  UIADD3 UR4, UPT, UPT, UR4, 0x1, URZ ;  /* 0x0000000104047890 */ /* 0x000fc8000fffe0ff */
[----:B------:R-:W-:-:S04]  /*2f50*/  UISETP.NE.AND UP0, UPT, UR4, 0xe, UPT ;  /* 0x0000000e0400788c */ /* 0x000fc8000bf05270 */
[----:B------:R-:W-:Y:S02]  /*2f60*/  USEL UR5, URZ, 0x1, UP0 ;  /* 0x00000001ff057887 */ /* 0x000fe40008000000 */
[----:B------:R-:W-:-:S04]  /*2f70*/  USEL UR4, UR4, URZ, UP0 ;  /* 0x000000ff04047287 */ /* 0x000fc80008000000 */
[----:B------:R-:W-:Y:S01]  /*2f80*/  ULEA UR4, UR4, UR7, 0x3 ;  /* 0x0000000704047291 */ /* 0x000fe2000f8e18ff */
[----:B-1----:R-:W-:-:S04]  /*2f90*/  LOP3.LUT R3, R2, UR5, RZ, 0x3c, !PT ;  /* 0x0000000502037c12 */ /* 0x002fc8000f8e3cff */
[----:B------:R-:W-:Y:S01]  /*2fa0*/  SHF.L.U32 R3, R3, 0x1f, RZ ;  /* 0x0000001f03037819 */ /* 0x000fe200000006ff */
[----:B------:R-:W-:-:S07]  /*2fb0*/  IMAD.U32 R0, RZ, RZ, UR4 ;  /* 0x00000004ff007e24 */ /* 0x000fce000f8e00ff */
.L_x_57:
[----:B-1----:R1:W2:Y:S02]  /*2fc0*/  SYNCS.PHASECHK.TRANS64.TRYWAIT P0, [R0+URZ], R3 ;  /* 0x00000003000075a7 */ /* 0x0022a400080011ff */
[----:B--2---:R-:W-:Y:S05]  /*2fd0*/  @!P0 NANOSLEEP.SYNCS 0x989680 ;  /* 0x009896800000895d */ /* 0x004fea0003900000 */
[----:B------:R-:W2:Y:S02]  /*2fe0*/  @!P0 SYNCS.PHASECHK.TRANS64 P0, [R0+URZ], R3 ;  /* 0x00000003000085a7 */ /* 0x000ea400080010ff */
[----:B--2---:R-:W-:Y:S05]  /*2ff0*/  @P0 EXIT ;  /* 0x000000000000094d */ /* 0x004fea0003800000 */
[----:B------:R-:W-:Y:S05]  /*3000*/  BRA `(.L_x_57) ;  /* 0xfffffffc00ec7947 */ /* 0x000fea000383ffff */
.L_x_23:
[----:B------:R-:W1:Y:S02]  /*3010*/  S2UR UR4, SR_CgaCtaId ;  /* 0x00000000000479c3 */ /* 0x000e640000008800 */
[----:B-1----:R-:W-:-:S04]  /*3020*/  UISETP.NE.AND UP0, UPT, UR4, URZ, UPT ;  /* 0x000000ff0400728c */ /* 0x002fc8000bf05270 */
[----:B------:R-:W-:-:S09]  /*3030*/  UISETP.NE.OR UP0, UPT, UR17, 0x1, UP0 ;  /* 0x000000011100788c */ /* 0x000fd20008705670 */
[----:B------:R-:W-:Y:S05]  /*3040*/  BRA.U UP0, `(.L_x_58) ;  /* 0x00000005004c7547 */ /* 0x000fea000b800000 */
[----:B------:R-:W1:Y:S01]  /*3050*/  S2UR UR5, SR_CgaCtaId ;  /* 0x00000000000579c3 */ /* 0x000e620000008800 */
[----:B------:R-:W-:Y:S01]  /*3060*/  UMOV UR4, 0x400 ;  /* 0x0000040000047882 */ /* 0x000fe20000000000 */
[----:B------:R-:W-:Y:S01]  /*3070*/  ISETP.GE.U32.AND P2, PT, R0, 0x2, PT ;  /* 0x000000020000780c */ /* 0x000fe20003f46070 */
[----:B------:R-:W-:Y:S01]  /*3080*/  IMAD.MOV.U32 R12, RZ, RZ, 0x1 ;  /* 0x00000001ff0c7424 */ /* 0x000fe200078e00ff */
[----:B------:R-:W-:Y:S02]  /*3090*/  CS2R R10, SRZ ;  /* 0x00000000000a7805 */ /* 0x000fe4000001ff00 */
[----:B------:R-:W-:Y:S01]  /*30a0*/  CS2R R8, SRZ ;  /* 0x0000000000087805 */ /* 0x000fe2000001ff00 */
[----:B-1----:R-:W-:-:S03]  /*30b0*/  ULEA UR6, UR5, UR4, 0x18 ;  /* 0x0000000405067291 */ /* 0x002fc6000f8ec0ff */
[----:B------:R-:W-:-:S09]  /*30c0*/  UMOV UR5, URZ ;  /* 0x000000ff00057c82 */ /* 0x000fd20008000000 */
.L_x_62:
[----:B------:R-:W-:Y:S02]  /*30d0*/  LEA R2, R8, UR6, 0x3 ;  /* 0x0000000608027c11 */ /* 0x000fe4000f8e18ff */
[----:B------:R-:W-:-:S03]  /*30e0*/  SHF.L.U32 R5, R9, 0x1f, RZ ;  /* 0x0000001f09057819 */ /* 0x000fc600000006ff */
[----:B------:R-:W-:Y:S01]  /*30f0*/  VIADD R4, R2, 0x180 ;  /* 0x0000018002047836 */ /* 0x000fe20000000000 */
[----:B------:R-:W1:Y:S02]  /*3100*/  SYNCS.PHASECHK.TRANS64.TRYWAIT P0, [R2+URZ+0x170], R5 ;  /* 0x00017005020075a7 */ /* 0x000e6400080011ff */
[----:B-1----:R-:W-:Y:S05]  /*3110*/  @!P0 BRA `(.L_x_59) ;  /* 0x0000009000708947 */ /* 0x002fea0003800000 */
.L_x_174:
[----:B------:R-:W-:Y:S01]  /*3120*/  ULEA UR4, UR5, UR6, 0x3 ;  /* 0x0000000605047291 */ /* 0x000fe2000f8e18ff */
[----:B------:R-:W-:Y:S02]  /*3130*/  PRMT R4, RZ, 0x654, R4 ;  /* 0x00000654ff047816 */ /* 0x000fe40000000004 */
[----:B-1----:R-:W-:Y:S01]  /*3140*/  SHF.L.U32 R5, R12, 0x1f, RZ ;  /* 0x0000001f0c057819 */ /* 0x002fe200000006ff */
[----:B------:R-:W-:Y:S01]  /*3150*/  UIADD3 UR7, UPT, UPT, UR4, 0x130, URZ ;  /* 0x0000013004077890 */ /* 0x000fe2000fffe0ff */
[----:B------:R1:W-:Y:S05]  /*3160*/  SYNCS.ARRIVE.TRANS64.RED.A1T0 RZ, [R4+URZ], RZ ;  /* 0x000000ff04ff79a7 */ /* 0x0003ea00081004ff */
[----:B------:R-:W-:Y:S01]  /*3170*/  IMAD.U32 R7, RZ, RZ, UR7 ;  /* 0x00000007ff077e24 */ /* 0x000fe2000f8e00ff */
[----:B------:R-:W2:Y:S04]  /*3180*/  SYNCS.PHASECHK.TRANS64.TRYWAIT P0, [UR4+0x140], R5 ;  /* 0x00014005ff0075a7 */ /* 0x000ea80008001104 */
[----:B------:R-:W-:Y:S01]  /*3190*/  PRMT R6, R0, 0x654, R7 ;  /* 0x0000065400067816 */ /* 0x000fe20000000007 */
[----:B-1----:R-:W-:Y:S01]  /*31a0*/  @!P2 IMAD.MOV.U32 R4, RZ, RZ, 0x10 ;  /* 0x00000010ff04a424 */ /* 0x002fe200078e00ff */
[----:B--2---:R-:W-:Y:S06]  /*31b0*/  @!P0 BRA `(.L_x_60) ;  /* 0x00000090005c8947 */ /* 0x004fec0003800000 */
.L_x_176:
[----:B------:R-:W-:Y:S01]  /*31c0*/  ULEA UR8, UR5, UR6, 0x4 ;  /* 0x0000000605087291 */ /* 0x000fe2000f8e20ff */
[----:B------:R-:W-:Y:S01]  /*31d0*/  SEL R3, R6, R3, !P2 ;  /* 0x0000000306037207 */ /* 0x000fe20005000000 */
[----:B------:R-:W-:Y:S01]  /*31e0*/  UIADD3 UR9, UPT, UPT, UR4, 0x130, URZ ;  /* 0x0000013004097890 */ /* 0x000fe2000fffe0ff */
[----:B-1----:R-:W-:Y:S01]  /*31f0*/  LEA R2, R11, UR6, 0x3 ;  /* 0x000000060b027c11 */ /* 0x002fe2000f8e18ff */
[----:B------:R-:W-:Y:S01]  /*3200*/  UIADD3 UR8, UPT, UPT, UR8, 0x1a0, URZ ;  /* 0x000001a008087890 */ /* 0x000fe2000fffe0ff */
[----:B------:R-:W-:Y:S01]  /*3210*/  SHF.L.U32 R5, R10, 0x1f, RZ ;  /* 0x0000001f0a057819 */ /* 0x000fe200000006ff */
[----:B------:R1:W-:Y:S01]  /*3220*/  @!P2 SYNCS.ARRIVE.TRANS64.RED RZ, [R3+URZ], R4 ;  /* 0x0000000403ffa9a7 */ /* 0x0003e200080004ff */
[----:B------:R-:W-:Y:S01]  /*3230*/  UIADD3 UR4, UPT, UPT, UR5, 0x1, URZ ;  /* 0x0000000105047890 */ /* 0x000fe2000fffe0ff */
[----:B------:R-:W-:-:S03]  /*3240*/  VIADD R8, R8, 0x1 ;  /* 0x0000000108087836 */ /* 0x000fc60000000000 */
[----:B------:R-:W-:Y:S02]  /*3250*/  UISETP.NE.AND UP0, UPT, UR4, 0x2, UPT ;  /* 0x000000020400788c */ /* 0x000fe4000bf05270 */
[----:B------:R-:W-:Y:S06]  /*3260*/  UGETNEXTWORKID.BROADCAST [UR8], [UR9] ;  /* 0x00000000080073ca */ /* 0x000fec0008000100 */
[----:B------:R-:W-:Y:S01]  /*3270*/  USEL UR7, URZ, 0x1, UP0 ;  /* 0x00000001ff077887 */ /* 0x000fe20008000000 */
[----:B------:R-:W-:Y:S01]  /*3280*/  ISETP.NE.AND P0, PT, R8, 0x2, PT ;  /* 0x000000020800780c */ /* 0x000fe20003f05270 */
[----:B------:R-:W-:Y:S01]  /*3290*/  USEL UR5, UR4, URZ, UP0 ;  /* 0x000000ff04057287 */ /* 0x000fe20008000000 */
[----:B------:R-:W2:Y:S03]  /*32a0*/  SYNCS.PHASECHK.TRANS64.TRYWAIT P1, [R2+URZ+0x130], R5 ;  /* 0x00013005020075a7 */ /* 0x000ea600080211ff */
[----:B------:R-:W-:Y:S01]  /*32b0*/  LOP3.LUT R12, R12, UR7, RZ, 0x3c, !PT ;  /* 0x000000070c0c7c12 */ /* 0x000fe2000f8e3cff */
[----:B-12---:R-:W-:Y:S07]  /*32c0*/  @!P1 BRA `(.L_x_61) ;  /* 0x0000009000309947 */ /* 0x006fee0003800000 */
.L_x_177:
[C---:B------:R-:W-:Y:S01]  /*32d0*/  LEA R4, R11.reuse, UR6, 0x4 ;  /* 0x000000060b047c11 */ /* 0x040fe2000f8e20ff */
[----:B-1----:R-:W-:Y:S01]  /*32e0*/  VIADD R2, R2, 0x140 ;  /* 0x0000014002027836 */ /* 0x002fe20000000000 */
[----:B------:R-:W-:Y:S01]  /*32f0*/  SEL R8, R8, RZ, P0 ;  /* 0x000000ff08087207 */ /* 0x000fe20000000000 */
[----:B------:R-:W-:-:S03]  /*3300*/  VIADD R11, R11, 0x1 ;  /* 0x000000010b0b7836 */ /* 0x000fc60000000000 */
[----:B------:R-:W1:Y:S01]  /*3310*/  LDS.128 R4, [R4+0x1a0] ;  /* 0x0001a00004047984 */ /* 0x000e620000000c00 */
[----:B------:R-:W-:Y:S02]  /*3320*/  PRMT R2, RZ, 0x654, R2 ;  /* 0x00000654ff027816 */ /* 0x000fe40000000002 */
[C---:B------:R-:W-:Y:S01]  /*3330*/  ISETP.NE.AND P1, PT, R11.reuse, 0x2, PT ;  /* 0x000000020b00780c */ /* 0x040fe20003f25270 */
[----:B------:R-:W-:Y:S01]  /*3340*/  @!PT LDS RZ, [RZ] ;  /* 0x00000000fffff984 */ /* 0x000fe20000000800 */
[----:B------:R-:W-:Y:S01]  /*3350*/  @!PT LDS RZ, [RZ] ;  /* 0x00000000fffff984 */ /* 0x000fe20000000800 */
[----:B------:R-:W-:Y:S01]  /*3360*/  @!PT LDS RZ, [RZ] ;  /* 0x00000000fffff984 */ /* 0x000fe20000000800 */
[----:B------:R-:W-:Y:S01]  /*3370*/  @!PT LDS RZ, [RZ] ;  /* 0x00000000fffff984 */ /* 0x000fe20000000800 */
[----:B------:R2:W-:Y:S06]  /*3380*/  MEMBAR.ALL.CTA ;  /* 0x0000000000007992 */ /* 0x0005ec0000008000 */
[----:B--2---:R-:W2:Y:S01]  /*3390*/  FENCE.VIEW.ASYNC.S ;  /* 0x00000000000073c6 */ /* 0x004ea20000000000 */
[----:B------:R-:W-:Y:S01]  /*33a0*/  SEL R11, R11, RZ, P1 ;  /* 0x000000ff0b0b7207 */ /* 0x000fe20000800000 */
[----:B--2---:R2:W-:Y:S01]  /*33b0*/  SYNCS.ARRIVE.TRANS64.RED.A1T0 RZ, [R2+URZ], RZ ;  /* 0x000000ff02ff79a7 */ /* 0x0045e200081004ff */
[----:B-1----:R-:W-:-:S02]  /*33c0*/  LOP3.LUT P3, RZ, R6, 0x1, RZ, 0xc0, !PT ;  /* 0x0000000106ff7812 */ /* 0x002fc4000786c0ff */
[----:B------:R-:W-:-:S04]  /*33d0*/  SEL R5, RZ, 0x1, P1 ;  /* 0x00000001ff057807 */ /* 0x000fc80000800000 */
[----:B------:R-:W-:Y:S02]  /*33e0*/  LOP3.LUT R10, R10, R5, RZ, 0x3c, !PT ;  /* 0x000000050a0a7212 */ /* 0x000fe400078e3cff */
[----:B--2---:R-:W-:-:S04]  /*33f0*/  SEL R2, RZ, 0x1, P0 ;  /* 0x00000001ff027807 */ /* 0x004fc80000000000 */
[----:B------:R-:W-:Y:S01]  /*3400*/  LOP3.LUT R9, R9, R2, RZ, 0x3c, !PT ;  /* 0x0000000209097212 */ /* 0x000fe200078e3cff */
[----:B------:R-:W-:Y:S06]  /*3410*/  @P3 BRA `(.L_x_62) ;  /* 0xfffffffc002c3947 */ /* 0x000fec000383ffff */
[----:B------:R-:W-:Y:S01]  /*3420*/  ULEA UR4, UR5, UR6, 0x3 ;  /* 0x0000000605047291 */ /* 0x000fe2000f8e18ff */
[----:B------:R-:W-:-:S08]  /*3430*/  SHF.L.U32 R3, R12, 0x1f, RZ ;  /* 0x0000001f0c037819 */ /* 0x000fd000000006ff */
[----:B------:R-:W1:Y:S02]  /*3440*/  SYNCS.PHASECHK.TRANS64 P0, [UR4+0x140], R3 ;  /* 0x00014003ff0075a7 */ /* 0x000e640008001004 */
[----:B-1----:R-:W-:Y:S05]  /*3450*/  @P0 BRA `(.L_x_63) ;  /* 0x0000000000080947 */ /* 0x002fea0003800000 */
[----:B------:R-:W1:Y:S02]  /*3460*/  SYNCS.PHASECHK.TRANS64.TRYWAIT P0, [UR4+0x140], R3 ;  /* 0x00014003ff0075a7 */ /* 0x000e640008001104 */
[----:B-1----:R-:W-:Y:S05]  /*3470*/  @!P0 BRA `(.L_x_64) ;  /* 0x0000008c00d88947 */ /* 0x002fea0003800000 */
.L_x_63:
[----:B------:R-:W-:-:S04]  /*3480*/  UIADD3 UR7, UPT, UPT, UR5, 0x1, URZ ;  /* 0x0000000105077890 */ /* 0x000fc8000fffe0ff */
[----:B------:R-:W-:-:S04]  /*3490*/  UISETP.NE.AND UP0, UPT, UR7, 0x2, UPT ;  /* 0x000000020700788c */ /* 0x000fc8000bf05270 */
[----:B------:R-:W-:Y:S02]  /*34a0*/  USEL UR8, URZ, 0x1, UP0 ;  /* 0x00000001ff087887 */ /* 0x000fe40008000000 */
[----:B------:R-:W-:-:S04]  /*34b0*/  USEL UR7, UR7, URZ, UP0 ;  /* 0x000000ff07077287 */ /* 0x000fc80008000000 */
[----:B------:R-:W-:Y:S01]  /*34c0*/  ULEA UR7, UR7, UR6, 0x3 ;  /* 0x0000000607077291 */ /* 0x000fe2000f8e18ff */
[----:B-1----:R-:W-:-:S04]  /*34d0*/  LOP3.LUT R3, R12, UR8, RZ, 0x3c, !PT ;  /* 0x000000080c037c12 */ /* 0x002fc8000f8e3cff */
[----:B------:R-:W-:-:S04]  /*34e0*/  SHF.L.U32 R0, R3, 0x1f, RZ ;  /* 0x0000001f03007819 */ /* 0x000fc800000006ff */
[----:B------:R-:W1:Y:S02]  /*34f0*/  SYNCS.PHASECHK.TRANS64 P0, [UR7+0x140], R0 ;  /* 0x00014000ff0075a7 */ /* 0x000e640008001007 */
[----:B-1----:R-:W-:Y:S05]  /*3500*/  @P0 EXIT ;  /* 0x000000000000094d */ /* 0x002fea0003800000 */
[----:B------:R-:W-:Y:S02]  /*3510*/  SHF.L.U32 R3, R3, 0x1f, RZ ;  /* 0x0000001f03037819 */ /* 0x000fe400000006ff */
[----:B------:R-:W-:-:S07]  /*3520*/  MOV R0, UR7 ;  /* 0x0000000700007c02 */ /* 0x000fce0008000f00 */
.L_x_65:
[----:B-1----:R1:W2:Y:S02]  /*3530*/  SYNCS.PHASECHK.TRANS64.TRYWAIT P0, [R0+URZ+0x140], R3 ;  /* 0x00014003000075a7 */ /* 0x0022a400080011ff */
[----:B--2---:R-:W-:Y:S05]  /*3540*/  @!P0 NANOSLEEP.SYNCS 0x989680 ;  /* 0x009896800000895d */ /* 0x004fea0003900000 */
[----:B------:R-:W2:Y:S02]  /*3550*/  @!P0 SYNCS.PHASECHK.TRANS64 P0, [R0+URZ+0x140], R3 ;  /* 0x00014003000085a7 */ /* 0x000ea400080010ff */
[----:B--2---:R-:W-:Y:S05]  /*3560*/  @P0 EXIT ;  /* 0x000000000000094d */ /* 0x004fea0003800000 */
[----:B------:R-:W-:Y:S05]  /*3570*/  BRA `(.L_x_65) ;  /* 0xfffffffc00ec7947 */ /* 0x000fea000383ffff */
.L_x_58:
[----:B------:R-:W-:Y:S05]  /*3580*/  BRA.U UP4, `(.L_x_66) ;  /* 0x0000000d04247547 */ /* 0x000fea000b800000 */
[----:B------:R-:W1:Y:S01]  /*3590*/  S2UR UR7, SR_CgaCtaId ;  /* 0x00000000000779c3 */ /* 0x000e620000008800 */
[----:B------:R-:W-:Y:S01]  /*35a0*/  UMOV UR4, 0x40 ;  /* 0x0000004000047882 */ /* 0x000fe20000000000 */
[----:B------:R-:W-:Y:S01]  /*35b0*/  NOP ;  /* 0x0000000000007918 */ /* 0x000fe20000000000 */
[----:B------:R-:W-:Y:S01]  /*35c0*/  UMOV UR6, 0x400 ;  /* 0x0000040000067882 */ /* 0x000fe20000000000 */
[----:B-1----:R-:W-:Y:S02]  /*35d0*/  ULEA UR5, UR7, UR4, 0x18 ;  /* 0x0000000407057291 */ /* 0x002fe4000f8ec0ff */
[----:B------:R-:W-:-:S07]  /*35e0*/  ULEA UR6, UR7, UR6, 0x18 ;  /* 0x0000000607067291 */ /* 0x000fce000f8ec0ff */
[----:B------:R-:W1:Y:S02]  /*35f0*/  LDS.U8 R0, [UR5+0x1c] ;  /* 0x00001c05ff007984 */ /* 0x000e640008000000 */
[----:B-1----:R-:W-:-:S13]  /*3600*/  ISETP.NE.AND P0, PT, R0, RZ, PT ;  /* 0x000000ff0000720c */ /* 0x002fda0003f05270 */
[----:B------:R-:W-:Y:S05]  /*3610*/  @P0 BRA `(.L_x_67) ;  /* 0x0000000000580947 */ /* 0x000fea0003800000 */
[----:B------:R-:W-:-:S13]  /*3620*/  ELECT P0, URZ, PT ;  /* 0x0000000000ff782f */ /* 0x000fda0003800000 */
[----:B------:R-:W-:Y:S05]  /*3630*/  @!P0 BRA `(.L_x_68) ;  /* 0x0000000000608947 */ /* 0x000fea0003800000 */
[----:B------:R-:W-:Y:S01]  /*3640*/  UMOV UR4, 0x10 ;  /* 0x0000001000047882 */ /* 0x000fe20000000000 */
[----:B------:R-:W-:Y:S01]  /*3650*/  HFMA2 R0, -RZ, RZ, 0, 5.9604644775390625e-08 ;  /* 0x00000001ff007431 */ /* 0x000fe200000001ff */
[----:B------:R-:W-:-:S03]  /*3660*/  MOV R3, 0xffff ;  /* 0x0000ffff00037802 */ /* 0x000fc60000000f00 */
[----:B------:R-:W-:Y:S04]  /*3670*/  DEPBAR.LE SB1, 0x36 ;  /* 0x00009d800000791a */ /* 0x000fe80000000000 */
[----:B------:R-:W1:Y:S02]  /*3680*/  UTCATOMSWS.FIND_AND_SET.ALIGN UP0, UR4, UR4 ;  /* 0x00000004000475e3 */ /* 0x000e640008000800 */
[----:B-1----:R-:W-:Y:S01]  /*3690*/  MOV R4, UR4 ;  /* 0x0000000400047c02 */ /* 0x002fe20008000f00 */
[----:B------:R-:W-:Y:S06]  /*36a0*/  BRA.U UP0, `(.L_x_69) ;  /* 0x0000000100187547 */ /* 0x000fec000b800000 */
.L_x_70:
[----:B------:R-:W-:Y:S05]  /*36b0*/  NANOSLEEP 0x64 ;  /* 0x000000640000795d */ /* 0x000fea0003800000 */
[----:B------:R-:W-:-:S05]  /*36c0*/  UMOV UR4, 0x10 ;  /* 0x0000001000047882 */ /* 0x000fca0000000000 */
[----:B------:R-:W-:Y:S04]  /*36d0*/  DEPBAR.LE SB1, 0x36 ;  /* 0x00009d800000791a */ /* 0x000fe80000000000 */
[----:B------:R-:W1:Y:S02]  /*36e0*/  UTCATOMSWS.FIND_AND_SET.ALIGN UP0, UR4, UR4 ;  /* 0x00000004000475e3 */ /* 0x000e640008000800 */
[----:B-1----:R-:W-:Y:S01]  /*36f0*/  MOV R4, UR4 ;  /* 0x0000000400047c02 */ /* 0x002fe20008000f00 */
[----:B------:R-:W-:Y:S05]  /*3700*/  BRA.U !UP0, `(.L_x_70) ;  /* 0xfffffffd08e87547 */ /* 0x000fea000b83ffff */
.L_x_69:
[-C--:B------:R-:W-:Y:S02]  /*3710*/  SHF.L.U32 R3, R3, R4.reuse, RZ ;  /* 0x0000000403037219 */ /* 0x080fe400000006ff */
[----:B------:R-:W-:Y:S01]  /*3720*/  SHF.L.U32 R0, R0, R4, RZ ;  /* 0x0000000400007219 */ /* 0x000fe200000006ff */
[----:B------:R-:W-:Y:S02]  /*3730*/  IMAD.SHL.U32 R4, R4, 0x20, RZ ;  /* 0x0000002004047824 */ /* 0x000fe400078e00ff */
[----:B------:R1:W-:Y:S04]  /*3740*/  ATOMS.OR RZ, [UR5+0x14], R3 ;  /* 0x00001403ffff798c */ /* 0x0003e8000b000005 */
[----:B------:R1:W-:Y:S04]  /*3750*/  ATOMS.OR RZ, [UR5+0x18], R0 ;  /* 0x00001800ffff798c */ /* 0x0003e8000b000005 */
[----:B------:R1:W-:Y:S01]  /*3760*/  STS [UR6+0x1c0], R4 ;  /* 0x0001c004ff007988 */ /* 0x0003e20008000806 */
[----:B------:R-:W-:Y:S05]  /*3770*/  BRA `(.L_x_68) ;  /* 0x0000000000107947 */ /* 0x000fea0003800000 */
.L_x_67:
[----:B------:R-:W-:Y:S02]  /*3780*/  MOV R0, 0xffffffff ;  /* 0xffffffff00007802 */ /* 0x000fe40000000f00 */
[----:B------:R-:W-:-:S03]  /*3790*/  MOV R4, 0x37c0 ;  /* 0x000037c000047802 */ /* 0x000fc60000000f00 */
[----:B------:R1:W-:Y:S04]  /*37a0*/  STS [UR6+0x1c0], R0 ;  /* 0x0001c000ff007988 */ /* 0x0003e80008000806 */
[----:B-1---5:R-:W-:Y:S05]  /*37b0*/  CALL.REL.NOINC `($__internal_1_$__cuda_sm10x_tcgen05_guardrail_trap_phase_invalid_during_alloc) ;  /* 0x0000009000ec7944 */ /* 0x022fea0003c00000 */
.L_x_68:
[----:B------:R-:W-:Y:S05]  /*37c0*/  WARPSYNC.ALL ;  /* 0x0000000000007948 */ /* 0x000fea0003800000 */
[----:B------:R-:W2:Y:S01]  /*37d0*/  S2UR UR4, SR_CgaCtaId ;  /* 0x00000000000479c3 */ /* 0x000ea20000008800 */
[----:B------:R-:W-:Y:S01]  /*37e0*/  UMOV UR13, 0x400 ;  /* 0x00000400000d7882 */ /* 0x000fe20000000000 */
[----:B------:R-:W-:-:S06]  /*37f0*/  NOP ;  /* 0x0000000000007918 */ /* 0x000fcc0000000000 */
[----:B------:R-:W-:Y:S06]  /*3800*/  BAR.ARV 0x6, 0xa0 ;  /* 0x0182800000007b1d */ /* 0x000fec0000002000 */
[----:B------:R-:W3:Y:S01]  /*3810*/  LDCU UR5, c[0x0][0x38c] ;  /* 0x00007180ff0577ac */ /* 0x000ee20008000800 */
[----:B------:R-:W-:Y:S01]  /*3820*/  LOP3.LUT R2, R2, 0xffff, RZ, 0xc0, !PT ;  /* 0x0000ffff02027812 */ /* 0x000fe200078ec0ff */
[----:B------:R-:W-:Y:S01]  /*3830*/  IMAD.MOV.U32 R11, RZ, RZ, 0x1 ;  /* 0x00000001ff0b7424 */ /* 0x000fe200078e00ff */
[----:B------:R-:W-:Y:S01]  /*3840*/  CS2R R8, SRZ ;  /* 0x0000000000087805 */ /* 0x000fe2000001ff00 */
[----:B------:R-:W4:Y:S01]  /*3850*/  LDCU UR8, c[0x0][0x38c] ;  /* 0x00007180ff0877ac */ /* 0x000f220008000800 */
[----:B------:R-:W-:Y:S01]  /*3860*/  R2UR UR15, R2 ;  /* 0x00000000020f72ca */ /* 0x000fe200000e0000 */
[----:B------:R-:W-:Y:S01]  /*3870*/  IMAD.MOV.U32 R10, RZ, RZ, RZ ;  /* 0x000000ffff0a7224 */ /* 0x000fe200078e00ff */
[----:B------:R-:W-:Y:S01]  /*3880*/  UMOV UR19, URZ ;  /* 0x000000ff00137c82 */ /* 0x000fe20008000000 */
[----:B------:R-:W-:Y:S01]  /*3890*/  UMOV UR10, URZ ;  /* 0x000000ff000a7c82 */ /* 0x000fe20008000000 */
[----:B--2---:R-:W-:Y:S01]  /*38a0*/  ULEA UR13, UR4, UR13, 0x18 ;  /* 0x0000000d040d7291 */ /* 0x004fe2000f8ec0ff */
[----:B------:R-:W-:Y:S01]  /*38b0*/  UMOV UR20, 0x0 ;  /* 0x0000000000147882 */ /* 0x000fe20000000000 */
[----:B------:R-:W-:-:S02]  /*38c0*/  UMOV UR21, 0x8400010 ;  /* 0x0840001000157882 */ /* 0x000fc40000000000 */
[----:B------:R-:W-:Y:S02]  /*38d0*/  UIADD3 UR6, UPT, UPT, UR13, 0xc400, URZ ;  /* 0x0000c4000d067890 */ /* 0x000fe4000fffe0ff */
[----:B------:R-:W-:Y:S02]  /*38e0*/  UIADD3 UR7, UPT, UPT, UR13, 0x1a400, URZ ;  /* 0x0001a4000d077890 */ /* 0x000fe4000fffe0ff */
[----:B---3--:R-:W-:Y:S01]  /*38f0*/  UIADD3 UR5, UPT, UPT, UR5, 0x1f, URZ ;  /* 0x0000001f05057890 */ /* 0x008fe2000fffe0ff */
[----:B-1----:R-:W1:Y:S01]  /*3900*/  LDS R0, [UR13+0x1c0] ;  /* 0x0001c00dff007984 */ /* 0x002e620008000800 */
[----:B------:R-:W-:Y:S02]  /*3910*/  USHF.R.U32.HI UR6, URZ, 0x4, UR6 ;  /* 0x00000004ff067899 */ /* 0x000fe40008011606 */
[----:B------:R-:W-:Y:S02]  /*3920*/  USHF.R.S32.HI UR4, URZ, 0x1f, UR5 ;  /* 0x0000001fff047899 */ /* 0x000fe40008011405 */
[----:B------:R-:W-:-:S02]  /*3930*/  ULOP3.LUT UR6, UR6, 0x3fff, URZ, 0xc0, !UPT ;  /* 0x00003fff06067892 */ /* 0x000fc4000f8ec0ff */
[----:B------:R-:W-:Y:S02]  /*3940*/  ULEA.HI UR4, UR4, UR5, URZ, 0x5 ;  /* 0x0000000504047291 */ /* 0x000fe4000f8f28ff */
[----:B------:R-:W-:Y:S02]  /*3950*/  USHF.R.U32.HI UR5, URZ, 0x4, UR7 ;  /* 0x00000004ff057899 */ /* 0x000fe40008011607 */
[----:B------:R-:W-:Y:S02]  /*3960*/  USHF.R.S32.HI UR22, URZ, 0x5, UR4 ;  /* 0x00000005ff167899 */ /* 0x000fe40008011404 */
[----:B------:R-:W-:Y:S02]  /*3970*/  ULOP3.LUT UR5, UR5, 0x3fff, URZ, 0xc0, !UPT ;  /* 0x00003fff05057892 */ /* 0x000fe4000f8ec0ff */
[----:B------:R-:W-:Y:S02]  /*3980*/  UISETP.LT.AND UP0, UPT, UR22, 0x1, UPT ;  /* 0x000000011600788c */ /* 0x000fe4000bf01270 */
[----:B------:R-:W-:-:S02]  /*3990*/  ULOP3.LUT UR16, UR6, 0x10000, URZ, 0xfc, !UPT ;  /* 0x0001000006107892 */ /* 0x000fc4000f8efcff */
[----:B------:R-:W-:Y:S02]  /*39a0*/  USEL UR23, UR22, 0x1, !UP0 ;  /* 0x0000000116177887 */ /* 0x000fe4000c000000 */
[----:B------:R-:W-:Y:S02]  /*39b0*/  ULOP3.LUT UR17, UR5, 0x10000, URZ, 0xfc, !UPT ;  /* 0x0001000005117892 */ /* 0x000fe4000f8efcff */
[----:B------:R-:W-:Y:S02]  /*39c0*/  UIADD3 UR23, UPT, UPT, -UR23, URZ, URZ ;  /* 0x000000ff17177290 */ /* 0x000fe4000fffe1ff */
[----:B----4-:R-:W-:Y:S01]  /*39d0*/  UISETP.GE.AND UP4, UPT, UR8, 0x1, UPT ;  /* 0x000000010800788c */ /* 0x010fe2000bf86270 */
[----:B-1----:R-:W-:-:S15]  /*39e0*/  R2UR UR24, R0 ;  /* 0x00000000001872ca */ /* 0x002fde00000e0000 */
.L_x_77:
[----:B------:R-:W-:Y:S02]  /*39f0*/  LEA R0, R10, UR13, 0x3 ;  /* 0x0000000d0a007c11 */ /* 0x000fe4000f8e18ff */
[----:B------:R-:W-:Y:S02]  /*3a00*/  SHF.L.U32 R5, R9, 0x1f, RZ ;  /* 0x0000001f09057819 */ /* 0x000fe400000006ff */
[----:B------:R-:W-:Y:S01]  /*3a10*/  PLOP3.LUT P0, PT, PT, PT, UP4, 0x80, 0x8 ;  /* 0x000000000008781c */ /* 0x000fe20003f0f048 */
[----:B------:R-:W-:Y:S01]  /*3a20*/  VIADD R3, R0, 0x140 ;  /* 0x0000014000037836 */ /* 0x000fe20000000000 */
[----:B-1----:R-:W1:Y:S02]  /*3a30*/  SYNCS.PHASECHK.TRANS64.TRYWAIT P1, [R0+URZ+0x130], R5 ;  /* 0x00013005000075a7 */ /* 0x002e6400080211ff */
[----:B-1-3--:R-:W-:Y:S09]  /*3a40*/  @!P1 BRA `(.L_x_71) ;  /* 0x00000088007c9947 */ /* 0x00aff20003800000 */
.L_x_179:
[----:B------:R-:W-:Y:S01]  /*3a50*/  LEA R4, R10, UR13, 0x4 ;  /* 0x0000000d0a047c11 */ /* 0x000fe2000f8e20ff */
[----:B------:R-:W-:Y:S01]  /*3a60*/  @UP4 ULEA UR4, UR10, UR13, 0x3 ;  /* 0x0000000d0a044291 */ /* 0x000fe2000f8e18ff */
[----:B------:R-:W-:Y:S01]  /*3a70*/  PLOP3.LUT P2, PT, PT, PT, PT, 0x80, 0x8 ;  /* 0x000000000008781c */ /* 0x000fe20003f4f070 */
[----:B------:R-:W-:Y:S01]  /*3a80*/  ULEA UR18, UR19, UR13, 0x3 ;  /* 0x0000000d13127291 */ /* 0x000fe2000f8e18ff */
[----:B------:R-:W-:Y:S02]  /*3a90*/  PRMT R3, RZ, 0x654, R3 ;  /* 0x00000654ff037816 */ /* 0x000fe40000000003 */
[----:B-1----:R-:W1:Y:S01]  /*3aa0*/  LDS.128 R4, [R4+0x1a0] ;  /* 0x0001a00004047984 */ /* 0x002e620000000c00 */
[----:B------:R-:W-:Y:S02]  /*3ab0*/  @P0 SHF.L.U32 R2, R8, 0x1f, RZ ;  /* 0x0000001f08020819 */ /* 0x000fe400000006ff */
[----:B------:R-:W-:Y:S01]  /*3ac0*/  SHF.L.U32 R0, R11, 0x1f, RZ ;  /* 0x0000001f0b007819 */ /* 0x000fe200000006ff */
[----:B------:R-:W-:Y:S01]  /*3ad0*/  @!PT LDS RZ, [RZ] ;  /* 0x00000000fffff984 */ /* 0x000fe20000000800 */
[----:B------:R-:W-:Y:S01]  /*3ae0*/  @!PT LDS RZ, [RZ] ;  /* 0x00000000fffff984 */ /* 0x000fe20000000800 */
[----:B------:R-:W-:Y:S01]  /*3af0*/  @!PT LDS RZ, [RZ] ;  /* 0x00000000fffff984 */ /* 0x000fe20000000800 */
[----:B------:R-:W-:Y:S01]  /*3b00*/  @!PT LDS RZ, [RZ] ;  /* 0x00000000fffff984 */ /* 0x000fe20000000800 */
[----:B------:R2:W-:Y:S06]  /*3b10*/  MEMBAR.ALL.CTA ;  /* 0x0000000000007992 */ /* 0x0005ec0000008000 */
[----:B--2---:R-:W2:Y:S02]  /*3b20*/  FENCE.VIEW.ASYNC.S ;  /* 0x00000000000073c6 */ /* 0x004ea40000000000 */
[----:B--2---:R2:W-:Y:S01]  /*3b30*/  SYNCS.ARRIVE.TRANS64.RED.A1T0 RZ, [R3+URZ], RZ ;  /* 0x000000ff03ff79a7 */ /* 0x0045e200081004ff */
[----:B------:R2:W3:Y:S01]  /*3b40*/  @P0 SYNCS.PHASECHK.TRANS64.TRYWAIT P2, [UR4], R2 ;  /* 0x00000002ff0005a7 */ /* 0x0004e20008041104 */
[----:B-1----:R-:W-:Y:S01]  /*3b50*/  LOP3.LUT P1, RZ, R6, 0x1, RZ, 0xc0, !PT ;  /* 0x0000000106ff7812 */ /* 0x002fe2000782c0ff */
[----:B------:R-:W1:Y:S02]  /*3b60*/  SYNCS.PHASECHK.TRANS64.TRYWAIT P0, [UR18+0x160], R0 ;  /* 0x00016000ff0075a7 */ /* 0x000e640008001112 */
[----:B-123--:R-:W-:Y:S10]  /*3b70*/  @!P0 BRA `(.L_x_72) ;  /* 0x0000008800448947 */ /* 0x00eff40003800000 */
.L_x_181:
[----:B------:R-:W-:Y:S01]  /*3b80*/  IADD3 R10, PT, PT, R10, 0x1, RZ ;  /* 0x000000010a0a7810 */ /* 0x000fe20007ffe0ff */
[----:B------:R-:W-:Y:S06]  /*3b90*/  BRA.U !UP4, `(.L_x_73) ;  /* 0x000000010c887547 */ /* 0x000fec000b800000 */
[----:B------:R-:W-:Y:S02]  /*3ba0*/  ULEA UR14, UR19, UR24, 0x8 ;  /* 0x00000018130e7291 */ /* 0x000fe4000f8e40ff */
[----:B------:R-:W-:Y:S01]  /*3bb0*/  UPLOP3.LUT UP2, UPT, UPT, UPT, UPT, 0x40, 0x4 ;  /* 0x000000000004789c */ /* 0x000fe20003f4e870 */
[----:B------:R-:W-:Y:S01]  /*3bc0*/  UMOV UR12, UR23 ;  /* 0x00000017000c7c82 */ /* 0x000fe20008000000 */
[----:B------:R-:W-:Y:S01]  /*3bd0*/  UMOV UR11, UR22 ;  /* 0x00000016000b7c82 */ /* 0x000fe20008000000 */
[----:B------:R-:W-:-:S08]  /*3be0*/  UMOV UR5, UR10 ;  /* 0x0000000a00057c82 */ /* 0x000fd00008000000 */
.L_x_76:
[----:B------:R-:W-:Y:S02]  /*3bf0*/  UIADD3 UR12, UPT, UPT, UR12, 0x1, URZ ;  /* 0x000000010c0c7890 */ /* 0x000fe4000fffe0ff */
[----:B--2---:R-:W-:Y:S02]  /*3c00*/  ULEA UR6, UR5, UR13, 0x3 ;  /* 0x0000000d05067291 */ /* 0x004fe4000f8e18ff */
[----:B------:R-:W-:Y:S01]  /*3c10*/  UISETP.NE.AND UP3, UPT, UR12, URZ, UPT ;  /* 0x000000ff0c00728c */ /* 0x000fe2000bf65270 */
[----:B---3--:R-:W-:Y:S10]  /*3c20*/  @P2 BRA `(.L_x_74) ;  /* 0x00000000000c2947 */ /* 0x008ff40003800000 */
[----:B-1----:R-:W-:Y:S04]  /*3c30*/  SHF.L.U32 R3, R8, 0x1f, RZ ;  /* 0x0000001f08037819 */ /* 0x002fe800000006ff */
[----:B------:R-:W1:Y:S02]  /*3c40*/  SYNCS.PHASECHK.TRANS64.TRYWAIT P0, [UR6], R3 ;  /* 0x00000003ff0075a7 */ /* 0x000e640008001106 */
[----:B-1----:R-:W-:Y:S05]  /*3c50*/  @!P0 BRA `(.L_x_75) ;  /* 0x0000008800248947 */ /* 0x002fea0003800000 */
.L_x_74:
[----:B------:R-:W-:Y:S01]  /*3c60*/  UISETP.NE.AND UP0, UPT, UR11, 0x1, UPT ;  /* 0x000000010b00788c */ /* 0x000fe2000bf05270 */
[----:B------:R-:W-:Y:S01]  /*3c70*/  PLOP3.LUT P2, PT, PT, PT, PT, 0x80, 0x8 ;  /* 0x000000000008781c */ /* 0x000fe20003f4f070 */
[----:B------:R-:W-:Y:S02]  /*3c80*/  UIADD3 UR4, UPT, UPT, UR5, 0x1, URZ ;  /* 0x0000000105047890 */ /* 0x000fe4000fffe0ff */
[----:B------:R-:W-:Y:S02]  /*3c90*/  ULEA UR8, UR5, UR17, 0x9 ;  /* 0x0000001105087291 */ /* 0x000fe4000f8e48ff */
[----:B------:R-:W-:Y:S01]  /*3ca0*/  UISETP.NE.AND UP1, UPT, UR4, 0xe, UPT ;  /* 0x0000000e0400788c */ /* 0x000fe2000bf25270 */
[----:B------:R-:W-:Y:S01]  /*3cb0*/  PLOP3.LUT P0, PT, PT, PT, UP0, 0x80, 0x8 ;  /* 0x000000000008781c */ /* 0x000fe20003f0f008 */
[----:B------:R-:W-:Y:S02]  /*3cc0*/  UIADD3 UR11, UPT, UPT, UR11, -0x1, URZ ;  /* 0xffffffff0b0b7890 */ /* 0x000fe4000fffe0ff */
[----:B------:R-:W-:Y:S02]  /*3cd0*/  USEL UR7, URZ, 0x1, UP1 ;  /* 0x00000001ff077887 */ /* 0x000fe40008800000 */
[----:B------:R-:W-:Y:S01]  /*3ce0*/  USEL UR10, UR4, URZ, UP1 ;  /* 0x000000ff040a7287 */ /* 0x000fe20008800000 */
[----:B------:R-:W-:Y:S03]  /*3cf0*/  UMOV UR9, 0xc0004010 ;  /* 0xc000401000097882 */ /* 0x000fe60000000000 */
[----:B------:R-:W-:Y:S01]  /*3d00*/  @UP0 ULEA UR4, UR10, UR13, 0x3 ;  /* 0x0000000d0a040291 */ /* 0x000fe2000f8e18ff */
[----:B------:R-:W-:Y:S01]  /*3d10*/  LOP3.LUT R8, R8, UR7, RZ, 0x3c, !PT ;  /* 0x0000000708087c12 */ /* 0x000fe2000f8e3cff */
[----:B------:R-:W-:Y:S03]  /*3d20*/  UMOV UR7, 0xc0004010 ;  /* 0xc000401000077882 */ /* 0x000fe60000000000 */
[----:B-1----:R-:W-:Y:S04]  /*3d30*/  @P0 SHF.L.U32 R0, R8, 0x1f, RZ ;  /* 0x0000001f08000819 */ /* 0x002fe800000006ff */
[----:B------:R2:W3:Y:S01]  /*3d40*/  @P0 SYNCS.PHASECHK.TRANS64.TRYWAIT P2, [UR4], R0 ;  /* 0x00000000ff0005a7 */ /* 0x0004e20008041104 */
[----:B------:R-:W-:Y:S02]  /*3d50*/  UIADD3 UR4, UPT, UPT, UR6, 0x70, URZ ;  /* 0x0000007006047890 */ /* 0x000fe4000fffe0ff */
[----:B------:R-:W-:Y:S03]  /*3d60*/  ULEA UR6, UR5, UR16, 0x8 ;  /* 0x0000001005067291 */ /* 0x000fe6000f8e40ff */
[----:B------:R-:W-:Y:S06]  /*3d70*/  UMOV UR5, UR10 ;  /* 0x0000000a00057c82 */ /* 0x000fec0008000000 */
[----:B------:R2:W-:Y:S01]  /*3d80*/  UTCQMMA gdesc[UR6], gdesc[UR8], tmem[UR14], tmem[UR20], idesc[UR21], UP2 ;  /* 0x00ff1408060075ea */ /* 0x0005e2000900030e */
[----:B------:R-:W-:Y:S01]  /*3d90*/  UPLOP3.LUT UP2, UPT, UPT, UPT, UPT, 0x80, 0x8 ;  /* 0x000000000008789c */ /* 0x000fe20003f4f070 */
[----:B------:R2:W-:Y:S01]  /*3da0*/  UTCBAR.MULTICAST [UR4], URZ, UR15 ;  /* 0x000000ff040073e9 */ /* 0x0005e2000800080f */
[----:B------:R-:W-:Y:S09]  /*3db0*/  BRA.U UP3, `(.L_x_76) ;  /* 0xfffffffd038c7547 */ /* 0x000ff2000b83ffff */
.L_x_73:
[----:B--2---:R-:W-:Y:S01]  /*3dc0*/  UIADD3 UR4, UPT, UPT, UR19, 0x1, URZ ;  /* 0x0000000113047890 */ /* 0x004fe2000fffe0ff */
[C---:B------:R-:W-:Y:S01]  /*3dd0*/  ISETP.NE.AND P0, PT, R10.reuse, 0x2, PT ;  /* 0x000000020a00780c */ /* 0x040fe20003f05270 */
[----:B------:R-:W-:Y:S02]  /*3de0*/  UIADD3 UR5, UPT, UPT, UR18, 0x150, URZ ;  /* 0x0000015012057890 */ /* 0x000fe4000fffe0ff */
[----:B------:R-:W-:Y:S01]  /*3df0*/  UISETP.NE.AND UP0, UPT, UR4, 0x2, UPT ;  /* 0x000000020400788c */ /* 0x000fe2000bf05270 */
[----:B-1----:R-:W-:Y:S02]  /*3e00*/  SEL R0, RZ, 0x1, P0 ;  /* 0x00000001ff007807 */ /* 0x002fe40000000000 */
[----:B------:R-:W-:Y:S01]  /*3e10*/  SEL R10, R10, RZ, P0 ;  /* 0x000000ff0a0a7207 */ /* 0x000fe20000000000 */
[----:B------:R-:W-:Y:S01]  /*3e20*/  USEL UR6, URZ, 0x1, UP0 ;  /* 0x00000001ff067887 */ /* 0x000fe20008000000 */
[----:B------:R-:W-:Y:S01]  /*3e30*/  LOP3.LUT R9, R9, R0, RZ, 0x3c, !PT ;  /* 0x0000000009097212 */ /* 0x000fe200078e3cff */
[----:B------:R-:W-:Y:S01]  /*3e40*/  USEL UR19, UR4, URZ, UP0 ;  /* 0x000000ff04137287 */ /* 0x000fe20008000000 */
[----:B------:R1:W-:Y:S03]  /*3e50*/  UTCBAR [UR5], URZ ;  /* 0x000000ff050073e9 */ /* 0x0003e600080000ff */
[----:B------:R-:W-:Y:S01]  /*3e60*/  LOP3.LUT R11, R11, UR6, RZ, 0x3c, !PT ;  /* 0x000000060b0b7c12 */ /* 0x000fe2000f8e3cff */
[----:B------:R-:W-:Y:S07]  /*3e70*/  @P1 BRA `(.L_x_77) ;  /* 0xfffffff800dc1947 */ /* 0x000fee000383ffff */
[----:B------:R-:W2:Y:S01]  /*3e80*/  S2UR UR7, SR_CgaCtaId ;  /* 0x00000000000779c3 */ /* 0x000ea20000008800 */
[----:B------:R-:W-:Y:S01]  /*3e90*/  ELECT P0, URZ, PT ;  /* 0x0000000000ff782f */ /* 0x000fe20003800000 */
[----:B------:R-:W-:Y:S01]  /*3ea0*/  IMAD.MOV.U32 R0, RZ, RZ, 0x1 ;  /* 0x00000001ff007424 */ /* 0x000fe200078e00ff */
[----:B------:R-:W-:Y:S01]  /*3eb0*/  UIADD3 UR13, UPT, UPT, UR13, 0x160, URZ ;  /* 0x000001600d0d7890 */ /* 0x000fe2000fffe0ff */
[----:B------:R-:W-:Y:S01]  /*3ec0*/  SHF.L.U32 R3, R11, 0x1f, RZ ;  /* 0x0000001f0b037819 */ /* 0x000fe200000006ff */
[----:B------:R-:W-:-:S03]  /*3ed0*/  UMOV UR4, 0x40 ;  /* 0x0000004000047882 */ /* 0x000fc60000000000 */
[----:B------:R-:W-:Y:S01]  /*3ee0*/  UVIRTCOUNT.DEALLOC.SMPOOL 0x80 ;  /* 0x000000800000784c */ /* 0x000fe20000000000 */
[----:B--2---:R-:W-:Y:S02]  /*3ef0*/  ULEA UR7, UR7, UR4, 0x18 ;  /* 0x0000000407077291 */ /* 0x004fe4000f8ec0ff */
[----:B------:R-:W-:-:S07]  /*3f00*/  ULEA UR4, UR19, UR13, 0x3 ;  /* 0x0000000d13047291 */ /* 0x000fce000f8e18ff */
[----:B------:R2:W-:Y:S02]  /*3f10*/  @P0 STS.U8 [UR7+0x1c], R0 ;  /* 0x00001c00ff000988 */ /* 0x0005e40008000007 */
[----:B------:R-:W4:Y:S02]  /*3f20*/  SYNCS.PHASECHK.TRANS64.TRYWAIT P0, [UR4], R3 ;  /* 0x00000003ff0075a7 */ /* 0x000f240008001104 */
[----:B--2-4-:R-:W-:Y:S05]  /*3f30*/  @!P0 BRA `(.L_x_78) ;  /* 0x0000008400848947 */ /* 0x014fea0003800000 */
.L_x_184:
[----:B------:R-:W-:-:S04]  /*3f40*/  UIADD3 UR4, UPT, UPT, UR19, 0x1, URZ ;  /* 0x0000000113047890 */ /* 0x000fc8000fffe0ff */
[----:B------:R-:W-:-:S04]  /*3f50*/  UISETP.NE.AND UP0, UPT, UR4, 0x2, UPT ;  /* 0x000000020400788c */ /* 0x000fc8000bf05270 */
[----:B-1----:R-:W-:Y:S02]  /*3f60*/  USEL UR5, URZ, 0x1, UP0 ;  /* 0x00000001ff057887 */ /* 0x002fe40008000000 */
[----:B------:R-:W-:-:S04]  /*3f70*/  USEL UR4, UR4, URZ, UP0 ;  /* 0x000000ff04047287 */ /* 0x000fc80008000000 */
[----:B------:R-:W-:Y:S01]  /*3f80*/  ULEA UR4, UR4, UR13, 0x3 ;  /* 0x0000000d04047291 */ /* 0x000fe2000f8e18ff */
[----:B--2---:R-:W-:-:S04]  /*3f90*/  LOP3.LUT R3, R11, UR5, RZ, 0x3c, !PT ;  /* 0x000000050b037c12 */ /* 0x004fc8000f8e3cff */
[----:B------:R-:W-:-:S04]  /*3fa0*/  SHF.L.U32 R3, R3, 0x1f, RZ ;  /* 0x0000001f03037819 */ /* 0x000fc800000006ff */
[----:B------:R-:W1:Y:S02]  /*3fb0*/  SYNCS.PHASECHK.TRANS64.TRYWAIT P0, [UR4], R3 ;  /* 0x00000003ff0075a7 */ /* 0x000e640008001104 */
[----:B-1----:R-:W-:Y:S05]  /*3fc0*/  @!P0 BRA `(.L_x_79) ;  /* 0x0000008400788947 */ /* 0x002fea0003800000 */
.L_x_186:
[----:B------:R-:W-:Y:S01]  /*3fd0*/  NOP ;  /* 0x0000000000007918 */ /* 0x000fe20000000000 */
[----:B-1----:R-:W1:Y:S01]  /*3fe0*/  LDS R0, [UR7+0x14] ;  /* 0x00001407ff007984 */ /* 0x002e620008000800 */
[----:B------:R-:W-:Y:S01]  /*3ff0*/  ULOP3.LUT UR4, UR24, 0xffff, URZ, 0xc0, !UPT ;  /* 0x0000ffff18047892 */ /* 0x000fe2000f8ec0ff */
[----:B------:R-:W-:Y:S01]  /*4000*/  UMOV UR5, 0xffff ;  /* 0x0000ffff00057882 */ /* 0x000fe20000000000 */
[----:B------:R-:W-:Y:S02]  /*4010*/  UMOV UR6, 0x1 ;  /* 0x0000000100067882 */ /* 0x000fe40000000000 */
[----:B------:R-:W-:-:S04]  /*4020*/  USHF.R.U32.HI UR4, URZ, 0x5, UR4 ;  /* 0x00000005ff047899 */ /* 0x000fc80008011604 */
[----:B------:R-:W-:Y:S02]  /*4030*/  USHF.L.U32 UR5, UR5, UR4, URZ ;  /* 0x0000000405057299 */ /* 0x000fe400080006ff */
[----:B------:R-:W-:-:S04]  /*4040*/  USHF.L.U32 UR4, UR6, UR4, URZ ;  /* 0x0000000406047299 */ /* 0x000fc800080006ff */
[----:B-1----:R-:W-:-:S04]  /*4050*/  LOP3.LUT R0, R0, UR5, RZ, 0xc0, !PT ;  /* 0x0000000500007c12 */ /* 0x002fc8000f8ec0ff */
[----:B------:R-:W-:-:S13]  /*4060*/  ISETP.NE.AND P0, PT, R0, UR5, PT ;  /* 0x0000000500007c0c */ /* 0x000fda000bf05270 */
[----:B------:R-:W-:Y:S05]  /*4070*/  @P0 BRA `(.L_x_80) ;  /* 0x0000000000580947 */ /* 0x000fea0003800000 */
[----:B------:R-:W1:Y:S02]  /*4080*/  LDS R0, [UR7+0x18] ;  /* 0x00001807ff007984 */ /* 0x000e640008000800 */
[----:B-1----:R-:W-:-:S04]  /*4090*/  LOP3.LUT R0, R0, UR4, RZ, 0xc0, !PT ;  /* 0x0000000400007c12 */ /* 0x002fc8000f8ec0ff */
[----:B------:R-:W-:-:S13]  /*40a0*/  ISETP.NE.AND P0, PT, R0, UR4, PT ;  /* 0x0000000400007c0c */ /* 0x000fda000bf05270 */
[----:B------:R-:W-:Y:S05]  /*40b0*/  @P0 BRA `(.L_x_81) ;  /* 0x00000000003c0947 */ /* 0x000fea0003800000 */
[----:B------:R-:W1:Y:S01]  /*40c0*/  S2R R2, SR_LANEID ;  /* 0x0000000000027919 */ /* 0x000e620000000000 */
[----:B------:R-:W-:Y:S01]  /*40d0*/  ULOP3.LUT UR5, URZ, UR5, URZ, 0x33, !UPT ;  /* 0x00000005ff057292 */ /* 0x000fe2000f8e33ff */
[----:B------:R-:W-:Y:S01]  /*40e0*/  LOP3.LUT R4, RZ, UR4, RZ, 0x33, !PT ;  /* 0x00000004ff047c12 */ /* 0x000fe2000f8e33ff */
[----:B------:R-:W-:Y:S02]  /*40f0*/  VOTEU.ANY UR4, UPT, PT ;  /* 0x0000000000047886 */ /* 0x000fe400038e0100 */
[----:B------:R-:W-:Y:S01]  /*4100*/  UFLO.U32 UR4, UR4 ;  /* 0x00000004000472bd */ /* 0x000fe200080e0000 */
[----:B------:R-:W2:Y:S01]  /*4110*/  REDUX UR6, R4 ;  /* 0x00000000040673c4 */ /* 0x000ea20000000000 */
[----:B------:R-:W-:-:S06]  /*4120*/  IMAD.U32 R0, RZ, RZ, UR5 ;  /* 0x00000005ff007e24 */ /* 0x000fcc000f8e00ff */
[----:B------:R4:W-:Y:S01]  /*4130*/  UTCATOMSWS.AND URZ, UR5 ;  /* 0x0000000500ff79e3 */ /* 0x0009e20008000000 */
[----:B------:R-:W3:Y:S01]  /*4140*/  REDUX UR8, R0 ;  /* 0x00000000000873c4 */ /* 0x000ee20000000000 */
[----:B-1----:R-:W-:Y:S01]  /*4150*/  ISETP.EQ.U32.AND P0, PT, R2, UR4, PT ;  /* 0x0000000402007c0c */ /* 0x002fe2000bf02070 */
[----:B--2---:R-:W-:Y:S01]  /*4160*/  IMAD.U32 R2, RZ, RZ, UR6 ;  /* 0x00000006ff027e24 */ /* 0x004fe2000f8e00ff */
[----:B---3--:R-:W-:-:S11]  /*4170*/  MOV R3, UR8 ;  /* 0x0000000800037c02 */ /* 0x008fd60008000f00 */
[----:B------:R4:W-:Y:S04]  /*4180*/  @P0 ATOMS.AND RZ, [UR7+0x14], R3 ;  /* 0x00001403ffff098c */ /* 0x0009e8000a800007 */
[----:B------:R4:W-:Y:S01]  /*4190*/  @P0 ATOMS.AND RZ, [UR7+0x18], R2 ;  /* 0x00001802ffff098c */ /* 0x0009e2000a800007 */
[----:B------:R-:W-:Y:S05]  /*41a0*/  BRA `(.L_x_82) ;  /* 0x0000000000147947 */ /* 0x000fea0003800000 */
.L_x_81:
[----:B------:R-:W-:Y:S02]  /*41b0*/  MOV R2, 0x41d0 ;  /* 0x000041d000027802 */ /* 0x000fe40000000f00 */
[----:B---3-5:R-:W-:Y:S05]  /*41c0*/  CALL.REL.NOINC `($__internal_0_$__cuda_sm10x_tcgen05_guardrail_trap_col_being_dealloced_not_returned_by_alloc) ;  /* 0x00000088005c7944 */ /* 0x028fea0003c00000 */
[----:B------:R-:W-:Y:S05]  /*41d0*/  BRA `(.L_x_82) ;  /* 0x0000000000087947 */ /* 0x000fea0003800000 */
.L_x_80:
[----:B------:R-:W-:Y:S02]  /*41e0*/  MOV R2, 0x4200 ;  /* 0x0000420000027802 */ /* 0x000fe40000000f00 */
[----:B---3-5:R-:W-:Y:S05]  /*41f0*/  CALL.REL.NOINC `($__internal_2_$__cuda_sm10x_tcgen05_guardrail_trap_unallocated_columns_being_dealloced) ;  /* 0x0000008800687944 */ /* 0x028fea0003c00000 */
.L_x_82:
[----:B------:R-:W-:Y:S01]  /*4200*/  NOP ;  /* 0x0000000000007918 */ /* 0x000fe20000000000 */
[----:B----4-:R-:W-:Y:S05]  /*4210*/  EXIT ;  /* 0x000000000000794d */ /* 0x010fea0003800000 */
.L_x_66:
[----:B------:R-:W-:-:S09]  /*4220*/  UISETP.NE.OR UP0, UPT, UR17, 0x3, !UP3 ;  /* 0x000000031100788c */ /* 0x000fd2000df05670 */
[----:B------:R-:W-:Y:S05]  /*4230*/  BRA.U UP0, `(.L_x_83) ;  /* 0x0000001100587547 */ /* 0x000fea000b800000 */
[----:B------:R-:W1:Y:S01]  /*4240*/  S2UR UR10, SR_CgaCtaId ;  /* 0x00000000000a79c3 */ /* 0x000e620000008800 */
[----:B------:R-:W2:Y:S01]  /*4250*/  LDCU UR31, c[0x0][0x370] ;  /* 0x00006e00ff1f77ac */ /* 0x000ea20008000800 */
[----:B------:R-:W-:Y:S02]  /*4260*/  HFMA2 R13, -RZ, RZ, 0, 0 ;  /* 0x00000000ff0d7431 */ /* 0x000fe400000001ff */
[----:B------:R-:W-:Y:S01]  /*4270*/  IMAD.MOV.U32 R15, RZ, RZ, 0x1 ;  /* 0x00000001ff0f7424 */ /* 0x000fe200078e00ff */
[----:B------:R-:W-:Y:S01]  /*4280*/  MOV R7, 0x2000 ;  /* 0x0000200000077802 */ /* 0x000fe20000000f00 */
[----:B------:R-:W2:Y:S01]  /*4290*/  LDCU.128 UR44, c[0x0][0xb10] ;  /* 0x00016200ff2c77ac */ /* 0x000ea20008000c00 */
[----:B------:R-:W-:Y:S01]  /*42a0*/  IMAD.MOV.U32 R14, RZ, RZ, RZ ;  /* 0x000000ffff0e7224 */ /* 0x000fe200078e00ff */
[----:B------:R-:W3:Y:S01]  /*42b0*/  LDC.64 R16, c[0x0][0x348] ;  /* 0x0000d200ff107b82 */ /* 0x000ee20000000a00 */
[----:B------:R-:W4:Y:S01]  /*42c0*/  LDCU UR30, c[0x0][0x374] ;  /* 0x00006e80ff1e77ac */ /* 0x000f220008000800 */
[----:B------:R-:W1:Y:S06]  /*42d0*/  LDCU UR15, c[0x0][0xb0c] ;  /* 0x00016180ff0f77ac */ /* 0x000e6c0008000800 */
[----:B------:R-:W3:Y:S01]  /*42e0*/  LDC.64 R2, c[0x0][0x888] ;  /* 0x00022200ff027b82 */ /* 0x000ee20000000a00 */
[----:B------:R-:W3:Y:S01]  /*42f0*/  LDCU UR49, c[0x0][0xb20] ;  /* 0x00016400ff3177ac */ /* 0x000ee20008000800 */
[----:B------:R-:W3:Y:S06]  /*4300*/  LDCU UR4, c[0x0][0xb30] ;  /* 0x00016600ff0477ac */ /* 0x000eec0008000800 */
[----:B------:R-:W3:Y:S01]  /*4310*/  LDC.64 R4, c[0x0][0x890] ;  /* 0x00022400ff047b82 */ /* 0x000ee20000000a00 */
[----:B------:R-:W-:Y:S01]  /*4320*/  UMOV UR21, 0x400 ;  /* 0x0000040000157882 */ /* 0x000fe20000000000 */
[----:B--2---:R-:W-:-:S02]  /*4330*/  UIMAD.WIDE.U32 UR6, UR31, UR44, URZ ;  /* 0x0000002c1f0672a5 */ /* 0x004fc4000f8e00ff */
[----:B----4-:R-:W-:Y:S02]  /*4340*/  UIMAD.WIDE.U32 UR8, UR30, UR47, URZ ;  /* 0x0000002f1e0872a5 */ /* 0x010fe4000f8e00ff */
[----:B-1----:R-:W-:Y:S02]  /*4350*/  ULEA UR21, UR10, UR21, 0x18 ;  /* 0x000000150a157291 */ /* 0x002fe4000f8ec0ff */
[----:B------:R-:W-:Y:S02]  /*4360*/  UPLOP3.LUT UP3, UPT, UPT, UPT, UPT, 0x40, 0x4 ;  /* 0x000000000004789c */ /* 0x000fe40003f6e870 */
[----:B------:R-:W-:Y:S02]  /*4370*/  UIADD3 UR37, UPT, UPT, UR21, 0xf8, URZ ;  /* 0x000000f815257890 */ /* 0x000fe4000fffe0ff */
[----:B------:R-:W-:Y:S02]  /*4380*/  UIADD3 UR33, UPT, UPT, UR21, 0xe0, URZ ;  /* 0x000000e015217890 */ /* 0x000fe4000fffe0ff */
[----:B------:R-:W-:-:S02]  /*4390*/  UIADD3 UR25, UPT, UPT, UR21, 0xe8, URZ ;  /* 0x000000e815197890 */ /* 0x000fc4000fffe0ff */
[----:B------:R-:W-:Y:S01]  /*43a0*/  UIADD3 UR17, UPT, UPT, UR21, 0xf0, URZ ;  /* 0x000000f015117890 */ /* 0x000fe2000fffe0ff */
[----:B------:R-:W-:Y:S01]  /*43b0*/  UMOV UR6, UR7 ;  /* 0x0000000700067c82 */ /* 0x000fe20008000000 */
[----:B------:R-:W-:Y:S01]  /*43c0*/  UMOV UR41, UR9 ;  /* 0x0000000900297c82 */ /* 0x000fe20008000000 */
[----:B------:R-:W-:Y:S02]  /*43d0*/  UISETP.GE.AND UP0, UPT, UR42, 0x1, UPT ;  /* 0x000000012a00788c */ /* 0x000fe4000bf06270 */
[----:B------:R-:W-:Y:S01]  /*43e0*/  UISETP.NE.AND UP4, UPT, UR42, 0x1, UPT ;  /* 0x000000012a00788c */ /* 0x000fe2000bf85270 */
[----:B------:R-:W1:Y:S01]  /*43f0*/  LDCU.64 UR22, c[0x0][0xb28] ;  /* 0x00016500ff1677ac */ /* 0x000e620008000a00 */
[----:B------:R-:W-:Y:S02]  /*4400*/  UISETP.NE.AND UP6, UPT, UR15, 0x1, UPT ;  /* 0x000000010f00788c */ /* 0x000fe4000bfc5270 */
[----:B------:R-:W-:Y:S02]  /*4410*/  UISETP.NE.AND UP5, UPT, UR46, 0x1, UPT ;  /* 0x000000012e00788c */ /* 0x000fe4000bfa5270 */
[----:B------:R-:W-:-:S02]  /*4420*/  UPRMT UR37, UR10, 0x654, UR37 ;  /* 0x000006540a257896 */ /* 0x000fc40008000025 */
[----:B------:R-:W-:Y:S02]  /*4430*/  USHF.R.U32.HI UR43, URZ, UR45, UR6 ;  /* 0x0000002dff2b7299 */ /* 0x000fe40008011606 */
[----:B------:R-:W-:Y:S02]  /*4440*/  UPRMT UR40, UR10, 0x654, UR33 ;  /* 0x000006540a287896 */ /* 0x000fe40008000021 */
[----:B------:R-:W-:Y:S02]  /*4450*/  UPRMT UR39, UR10, 0x654, UR25 ;  /* 0x000006540a277896 */ /* 0x000fe40008000019 */
[----:B------:R-:W-:Y:S02]  /*4460*/  UPRMT UR38, UR10, 0x654, UR17 ;  /* 0x000006540a267896 */ /* 0x000fe40008000011 */
[----:B---3--:R-:W-:Y:S02]  /*4470*/  USHF.R.U32.HI UR41, URZ, UR49, UR41 ;  /* 0x00000031ff297299 */ /* 0x008fe40008011629 */
[----:B------:R-:W-:-:S11]  /*4480*/  UISETP.NE.AND UP2, UPT, UR4, 0x1, UPT ;  /* 0x000000010400788c */ /* 0x000fd6000bf45270 */
.L_x_94:
[C---:B------:R-:W-:Y:S02]  /*4490*/  LEA R12, R14.reuse, UR21, 0x3 ;  /* 0x000000150e0c7c11 */ /* 0x040fe4000f8e18ff */
[----:B------:R-:W-:Y:S02]  /*44a0*/  SHF.L.U32 R9, R13, 0x1f, RZ ;  /* 0x0000001f0d097819 */ /* 0x000fe400000006ff */
[----:B------:R-:W-:Y:S02]  /*44b0*/  LEA R10, R14, UR21, 0x4 ;  /* 0x000000150e0a7c11 */ /* 0x000fe4000f8e20ff */
[----:B--2---:R-:W2:Y:S02]  /*44c0*/  SYNCS.PHASECHK.TRANS64.TRYWAIT P0, [R12+URZ+0x130], R9 ;  /* 0x000130090c0075a7 */ /* 0x004ea400080011ff */
[----:B--2---:R-:W-:Y:S05]  /*44d0*/  @!P0 BRA `(.L_x_84) ;  /* 0x00000080004c8947 */ /* 0x004fea0003800000 */
.L_x_187:
[----:B--2---:R-:W2:Y:S01]  /*44e0*/  LDS.128 R8, [R10+0x1a0] ;  /* 0x0001a0000a087984 */ /* 0x004ea20000000c00 */
[----:B------:R-:W-:Y:S01]  /*44f0*/  UISETP.GE.AND UP0, UPT, UR42, 0x1, UPT ;  /* 0x000000012a00788c */ /* 0x000fe2000bf06270 */
[----:B------:R-:W-:Y:S01]  /*4500*/  @!PT LDS RZ, [RZ] ;  /* 0x00000000fffff984 */ /* 0x000fe20000000800 */
[----:B------:R-:W-:Y:S01]  /*4510*/  @!PT LDS RZ, [RZ] ;  /* 0x00000000fffff984 */ /* 0x000fe20000000800 */
[----:B------:R-:W-:Y:S01]  /*4520*/  @!PT LDS RZ, [RZ] ;  /* 0x00000000fffff984 */ /* 0x000fe20000000800 */
[----:B------:R-:W-:Y:S01]  /*4530*/  @!PT LDS RZ, [RZ] ;  /* 0x00000000fffff984 */ /* 0x000fe20000000800 */
[----:B------:R3:W-:Y:S06]  /*4540*/  MEMBAR.ALL.CTA ;  /* 0x0000000000007992 */ /* 0x0007ec0000008000 */
[----:B---3--:R-:W3:Y:S01]  /*4550*/  FENCE.VIEW.ASYNC.S ;  /* 0x00000000000073c6 */ /* 0x008ee20000000000 */
[----:B--2---:R-:W-:Y:S11]  /*4560*/  LOP3.LUT P0, RZ, R10, 0x1, RZ, 0xc0, !PT ;  /* 0x000000010aff7812 */ /* 0x004ff6000780c0ff */
[----:B------:R-:W-:Y:S02]  /*4570*/  @!UPT UIADD3 URZ, UPT, UPT, URZ, URZ, URZ ;  /* 0x000000fffffff290 */ /* 0x000fe4000fffe0ff */
[----:B---3--:R-:W-:Y:S01]  /*4580*/  VOTEU.ANY UP1, P0 ;  /* 0x0000000000ff7886 */ /* 0x008fe20000020100 */
[----:B------:R-:W-:Y:S11]  /*4590*/  PLOP3.LUT P0, PT, PT, PT, UP1, 0x80, 0x8 ;  /* 0x000000000008781c */ /* 0x000ff60003f0f018 */
[----:B------:R-:W-:Y:S02]  /*45a0*/  @!UPT UIADD3 URZ, UPT, UPT, URZ, URZ, URZ ;  /* 0x000000fffffff290 */ /* 0x000fe4000fffe0ff */
[----:B------:R-:W-:Y:S02]  /*45b0*/  @P0 SHF.R.U32.HI R0, RZ, 0x10, R9 ;  /* 0x00000010ff000819 */ /* 0x000fe40000011609 */
[----:B------:R-:W-:Y:S02]  /*45c0*/  @P0 MOV R6, R8 ;  /* 0x0000000800060202 */ /* 0x000fe40000000f00 */
[----:B------:R-:W-:Y:S01]  /*45d0*/  @P0 R2UR UR4, R0 ;  /* 0x00000000000402ca */ /* 0x000fe200000e0000 */
[----:B------:R-:W-:Y:S01]  /*45e0*/  VIADD R0, R12, 0x140 ;  /* 0x000001400c007836 */ /* 0x000fe20000000000 */
[----:B------:R-:W-:Y:S02]  /*45f0*/  @P0 LOP3.LUT R8, R9, 0xffff, RZ, 0xc0, !PT ;  /* 0x0000ffff09080812 */ /* 0x000fe400078ec0ff */
[----:B------:R-:W-:Y:S02]  /*4600*/  @P0 R2UR UR6, R6 ;  /* 0x00000000060602ca */ /* 0x000fe400000e0000 */
[----:B------:R-:W-:Y:S02]  /*4610*/  PRMT R0, RZ, 0x654, R0 ;  /* 0x00000654ff007816 */ /* 0x000fe40000000000 */
[----:B------:R-:W-:Y:S02]  /*4620*/  @P0 R2UR UR5, R8 ;  /* 0x00000000080502ca */ /* 0x000fe400000e0000 */
[----:B------:R2:W-:Y:S03]  /*4630*/  SYNCS.ARRIVE.TRANS64.RED.A1T0 RZ, [R0+URZ], RZ ;  /* 0x000000ff00ff79a7 */ /* 0x0005e600081004ff */
[----:B------:R-:W-:Y:S04]  /*4640*/  @UP1 UMOV UR29, UR4 ;  /* 0x00000004001d1c82 */ /* 0x000fe80008000000 */
[----:B------:R-:W-:Y:S04]  /*4650*/  @UP1 UMOV UR14, UR6 ;  /* 0x00000006000e1c82 */ /* 0x000fe80008000000 */
[----:B------:R-:W-:Y:S01]  /*4660*/  @UP1 UMOV UR13, UR5 ;  /* 0x00000005000d1c82 */ /* 0x000fe20008000000 */
[----:B------:R-:W-:Y:S05]  /*4670*/  BRA.U !UP0, `(.L_x_85) ;  /* 0x0000000108a47547 */ /* 0x000fea000b800000 */
[----:B------:R-:W-:Y:S02]  /*4680*/  UIMAD.WIDE.U32 UR18, UR13, UR47, URZ ;  /* 0x0000002f0d1272a5 */ /* 0x000fe4000f8e00ff */
[----:B------:R-:W-:Y:S02]  /*4690*/  UIMAD.WIDE.U32 UR26, UR14, UR44, URZ ;  /* 0x0000002c0e1a72a5 */ /* 0x000fe4000f8e00ff */
[----:B------:R-:W-:Y:S02]  /*46a0*/  USEL UR4, UR30, UR41, !UP5 ;  /* 0x000000291e047287 */ /* 0x000fe4000e800000 */
[----:B------:R-:W-:Y:S02]  /*46b0*/  USEL UR7, UR31, UR43, !UP6 ;  /* 0x0000002b1f077287 */ /* 0x000fe4000f000000 */
[----:B-1----:R-:W-:Y:S02]  /*46c0*/  UIMAD.WIDE.U32 UR8, UR4, UR22, URZ ;  /* 0x00000016040872a5 */ /* 0x002fe4000f8e00ff */
[----:B------:R-:W-:Y:S01]  /*46d0*/  UIMAD.WIDE.U32 UR10, UR7, UR22, URZ ;  /* 0x00000016070a72a5 */ /* 0x000fe2000f8e00ff */
[----:B------:R-:W-:Y:S02]  /*46e0*/  UMOV UR5, UR19 ;  /* 0x0000001300057c82 */ /* 0x000fe40008000000 */
[----:B------:R-:W-:Y:S03]  /*46f0*/  USHF.R.U32.HI UR6, URZ, UR49, UR5 ;  /* 0x00000031ff067299 */ /* 0x000fe60008011605 */
[----:B------:R-:W-:Y:S01]  /*4700*/  UMOV UR5, UR27 ;  /* 0x0000001b00057c82 */ /* 0x000fe20008000000 */
[----:B------:R-:W-:Y:S02]  /*4710*/  USEL UR6, UR13, UR6, !UP5 ;  /* 0x000000060d067287 */ /* 0x000fe4000e800000 */
[----:B------:R-:W-:Y:S03]  /*4720*/  USHF.R.U32.HI UR12, URZ, UR45, UR5 ;  /* 0x0000002dff0c7299 */ /* 0x000fe60008011605 */
[----:B------:R-:W-:Y:S02]  /*4730*/  UMOV UR5, UR9 ;  /* 0x0000000900057c82 */ /* 0x000fe40008000000 */
[----:B------:R-:W-:Y:S03]  /*4740*/  @UP4 USHF.R.U32.HI UR4, URZ, UR23, UR5 ;  /* 0x00000017ff044299 */ /* 0x000fe60008011605 */
[----:B------:R-:W-:Y:S01]  /*4750*/  UMOV UR5, UR11 ;  /* 0x0000000b00057c82 */ /* 0x000fe20008000000 */
[----:B------:R-:W-:Y:S02]  /*4760*/  UIMAD UR4, UR42, UR4, URZ ;  /* 0x000000042a0472a4 */ /* 0x000fe4000f8e02ff */
[----:B------:R-:W-:Y:S02]  /*4770*/  @UP4 USHF.R.U32.HI UR7, URZ, UR23, UR5 ;  /* 0x00000017ff074299 */ /* 0x000fe40008011605 */
[----:B------:R-:W-:Y:S02]  /*4780*/  UIMAD.WIDE.U32 UR10, UR6, UR22, URZ ;  /* 0x00000016060a72a5 */ /* 0x000fe4000f8e00ff */
[----:B------:R-:W-:Y:S02]  /*4790*/  USEL UR5, UR14, UR12, !UP6 ;  /* 0x0000000c0e057287 */ /* 0x000fe4000f000000 */
[----:B------:R-:W-:Y:S02]  /*47a0*/  UIMAD UR8, UR42, UR7, URZ ;  /* 0x000000072a0872a4 */ /* 0x000fe4000f8e02ff */
[----:B------:R-:W-:Y:S03]  /*47b0*/  UISETP.GE.AND UP0, UPT, UR6, UR4, UPT ;  /* 0x000000040600728c */ /* 0x000fe6000bf06270 */
[----:B------:R-:W-:Y:S01]  /*47c0*/  UMOV UR4, UR11 ;  /* 0x0000000b00047c82 */ /* 0x000fe20008000000 */
[----:B------:R-:W-:Y:S02]  /*47d0*/  UISETP.GE.OR UP0, UPT, UR5, UR8, UP0 ;  /* 0x000000080500728c */ /* 0x000fe40008706670 */
[----:B------:R-:W-:Y:S02]  /*47e0*/  USHF.R.U32.HI UR4, URZ, UR23, UR4 ;  /* 0x00000017ff047299 */ /* 0x000fe40008011604 */
[----:B------:R-:W-:Y:S02]  /*47f0*/  UIMAD.WIDE.U32 UR8, UR5, UR22, URZ ;  /* 0x00000016050872a5 */ /* 0x000fe4000f8e00ff */
[----:B------:R-:W-:Y:S04]  /*4800*/  USEL UR10, UR6, UR4, !UP4 ;  /* 0x00000004060a7287 */ /* 0x000fe8000e000000 */
[----:B------:R-:W-:Y:S01]  /*4810*/  UIADD3 UR11, UPT, UPT, -UR10, URZ, URZ ;  /* 0x000000ff0a0b7290 */ /* 0x000fe2000fffe1ff */
[----:B------:R-:W-:Y:S02]  /*4820*/  @!UP0 UMOV UR4, UR9 ;  /* 0x0000000900048c82 */ /* 0x000fe40008000000 */
[----:B------:R-:W-:Y:S02]  /*4830*/  @!UP0 USHF.R.U32.HI UR4, URZ, UR23, UR4 ;  /* 0x00000017ff048299 */ /* 0x000fe40008011604 */
[----:B------:R-:W-:Y:S02]  /*4840*/  UIMAD UR8, UR42, UR11, UR6 ;  /* 0x0000000b2a0872a4 */ /* 0x000fe4000f8e0206 */
[----:B------:R-:W-:Y:S04]  /*4850*/  @!UP0 USEL UR4, UR5, UR4, !UP4 ;  /* 0x0000000405048287 */ /* 0x000fe8000e000000 */
[----:B------:R-:W-:Y:S02]  /*4860*/  @!UP0 UIMAD UR8, UR7, UR8, UR4 ;  /* 0x00000008070882a4 */ /* 0x000fe4000f8e0204 */
[----:B------:R-:W-:Y:S02]  /*4870*/  @!UP0 UIADD3 UR9, UPT, UPT, UR10, -UR4, URZ ;  /* 0x800000040a098290 */ /* 0x000fe4000fffe0ff */
[----:B------:R-:W-:Y:S02]  /*4880*/  UIADD3 UR4, UPT, UPT, -UR5, URZ, URZ ;  /* 0x000000ff05047290 */ /* 0x000fe4000fffe1ff */
[----:B------:R-:W-:Y:S02]  /*4890*/  UIADD3 UR7, UPT, UPT, -UR6, URZ, URZ ;  /* 0x000000ff06077290 */ /* 0x000fe4000fffe1ff */
[----:B------:R-:W-:Y:S02]  /*48a0*/  @!UP0 UIMAD UR6, UR9, UR42, UR5 ;  /* 0x0000002a090682a4 */ /* 0x000fe4000f8e0205 */
[----:B------:R-:W-:Y:S02]  /*48b0*/  UIMAD UR14, UR15, UR4, UR14 ;  /* 0x000000040f0e72a4 */ /* 0x000fe4000f8e020e */
[----:B------:R-:W-:Y:S01]  /*48c0*/  UIMAD UR13, UR46, UR7, UR13 ;  /* 0x000000072e0d72a4 */ /* 0x000fe2000f8e020d */
[----:B------:R-:W-:Y:S02]  /*48d0*/  @!UP0 UMOV UR5, UR8 ;  /* 0x0000000800058c82 */ /* 0x000fe40008000000 */
[----:B------:R-:W-:Y:S02]  /*48e0*/  UIMAD UR14, UR5, UR15, UR14 ;  /* 0x0000000f050e72a4 */ /* 0x000fe4000f8e020e */
[----:B------:R-:W-:Y:S11]  /*48f0*/  UIMAD UR13, UR6, UR46, UR13 ;  /* 0x0000002e060d72a4 */ /* 0x000ff6000f8e020d */
[----:B------:R-:W-:Y:S01]  /*4900*/  @!UPT UIADD3 URZ, UPT, UPT, URZ, URZ, URZ ;  /* 0x000000fffffff290 */ /* 0x000fe2000fffe0ff */
.L_x_85:
[----:B------:R-:W3:Y:S01]  /*4910*/  @!UP2 LDCU.128 UR8, c[0x0][0xb10] ;  /* 0x00016200ff08a7ac */ /* 0x000ee20008000c00 */
[C---:B------:R-:W-:Y:S02]  /*4920*/  ISETP.NE.U32.AND P1, PT, R4.reuse, RZ, PT ;  /* 0x000000ff0400720c */ /* 0x040fe40003f25070 */
[----:B------:R-:W-:Y:S02]  /*4930*/  ISETP.NE.U32.AND P0, PT, R4, RZ, PT ;  /* 0x000000ff0400720c */ /* 0x000fe40003f05070 */
[C---:B------:R-:W-:Y:S02]  /*4940*/  ISETP.NE.AND.EX P1, PT, R5.reuse, RZ, PT, P1 ;  /* 0x000000ff0500720c */ /* 0x040fe40003f25310 */
[----:B------:R-:W-:Y:S01]  /*4950*/  ISETP.NE.AND.EX P0, PT, R5, RZ, PT, P0 ;  /* 0x000000ff0500720c */ /* 0x000fe20003f05300 */
[----:B------:R-:W4:Y:S01]  /*4960*/  @!UP2 LDCU UR5, c[0x0][0xb0c] ;  /* 0x00016180ff05a7ac */ /* 0x000f220008000800 */
[----:B------:R-:W-:Y:S01]  /*4970*/  SHF.L.U32 R9, R15, 0x1f, RZ ;  /* 0x0000001f0f097819 */ /* 0x000fe200000006ff */
[----:B------:R-:W-:Y:S02]  /*4980*/  USHF.L.U32 UR35, UR16, 0x7, URZ ;  /* 0x0000000710237899 */ /* 0x000fe400080006ff */
[----:B------:R-:W-:Y:S02]  /*4990*/  USHF.L.U32 UR34, UR20, 0x8, URZ ;  /* 0x0000000814227899 */ /* 0x000fe400080006ff */
[----:B---3--:R-:W-:Y:S07]  /*49a0*/  UIMAD.WIDE.U32 UR6, UR14, UR8, URZ ;  /* 0x000000080e0672a5 */ /* 0x008fee000f8e00ff */
[----:B------:R-:W-:Y:S01]  /*49b0*/  @!UP2 UMOV UR4, UR7 ;  /* 0x000000070004ac82 */ /* 0x000fe20008000000 */
[----:B----4-:R-:W-:Y:S02]  /*49c0*/  @!UP2 UISETP.NE.AND UP0, UPT, UR5, 0x1, UPT ;  /* 0x000000010500a88c */ /* 0x010fe4000bf05270 */
[----:B------:R-:W-:Y:S02]  /*49d0*/  @!UP2 USHF.R.U32.HI UR4, URZ, UR9, UR4 ;  /* 0x00000009ff04a299 */ /* 0x000fe40008011604 */
[----:B------:R-:W-:Y:S02]  /*49e0*/  UIMAD.WIDE.U32 UR6, UR13, UR11, URZ ;  /* 0x0000000b0d0672a5 */ /* 0x000fe4000f8e00ff */
[----:B------:R-:W-:Y:S02]  /*49f0*/  @!UP2 USEL UR8, UR14, UR4, !UP0 ;  /* 0x000000040e08a287 */ /* 0x000fe4000c000000 */
[----:B------:R-:W-:Y:S03]  /*4a00*/  @!UP2 UISETP.NE.AND UP0, UPT, UR10, 0x1, UPT ;  /* 0x000000010a00a88c */ /* 0x000fe6000bf05270 */
[----:B------:R-:W-:Y:S02]  /*4a10*/  @!UP2 UMOV UR6, UR7 ;  /* 0x000000070006ac82 */ /* 0x000fe40008000000 */
[----:B------:R-:W3:Y:S02]  /*4a20*/  @!UP2 LDCU UR4, c[0x0][0xb20] ;  /* 0x00016400ff04a7ac */ /* 0x000ee40008000800 */
[----:B---3--:R-:W-:Y:S04]  /*4a30*/  @!UP2 USHF.R.U32.HI UR6, URZ, UR4, UR6 ;  /* 0x00000004ff06a299 */ /* 0x008fe80008011606 */
[----:B------:R-:W-:Y:S04]  /*4a40*/  @!UP2 USEL UR6, UR13, UR6, !UP0 ;  /* 0x000000060d06a287 */ /* 0x000fe8000c000000 */
[----:B------:R-:W-:Y:S02]  /*4a50*/  @!UP2 UIADD3 UR4, UPT, UPT, -UR8, UR6, URZ ;  /* 0x000000060804a290 */ /* 0x000fe4000fffe1ff */
[----:B------:R-:W-:Y:S02]  /*4a60*/  @!UP2 UIADD3 UR6, UPT, UPT, UR8, -UR6, URZ ;  /* 0x800000060806a290 */ /* 0x000fe4000fffe0ff */
[----:B------:R-:W-:Y:S02]  /*4a70*/  @!UP2 UIMAD UR14, UR4, UR5, UR14 ;  /* 0x00000005040ea2a4 */ /* 0x000fe4000f8e020e */
[----:B------:R-:W-:Y:S01]  /*4a80*/  @!UP2 UIMAD UR13, UR6, UR10, UR13 ;  /* 0x0000000a060da2a4 */ /* 0x000fe2000f8e020d */
[----:B------:R-:W-:Y:S11]  /*4a90*/  BRA.U UP3, `(.L_x_86) ;  /* 0x0000000103107547 */ /* 0x000ff6000b800000 */
[----:B--2---:R-:W-:Y:S04]  /*4aa0*/  MOV R0, UR48 ;  /* 0x0000003000007c02 */ /* 0x004fe80008000f00 */
[----:B------:R-:W-:Y:S04]  /*4ab0*/  SHF.L.U32 R11, R0, 0x1f, RZ ;  /* 0x0000001f000b7819 */ /* 0x000fe800000006ff */
[----:B------:R-:W2:Y:S02]  /*4ac0*/  SYNCS.PHASECHK.TRANS64.TRYWAIT P2, [UR21+0x128], R11 ;  /* 0x0001280bff0075a7 */ /* 0x000ea40008041115 */
[----:B--2---:R-:W-:Y:S05]  /*4ad0*/  @!P2 BRA `(.L_x_87) ;  /* 0x0000007800e0a947 */ /* 0x004fea0003800000 */
.L_x_86:
[----:B------:R-:W-:Y:S05]  /*4ae0*/  @!P1 BRA `(.L_x_88) ;  /* 0x0000000000309947 */ /* 0x000fea0003800000 */
[----:B------:R-:W-:Y:S01]  /*4af0*/  ISETP.NE.U32.AND P1, PT, R2, RZ, PT ;  /* 0x000000ff0200720c */ /* 0x000fe20003f25070 */
[----:B------:R-:W3:Y:S01]  /*4b00*/  LDCU.64 UR4, c[0x0][0x358] ;  /* 0x00006b00ff0477ac */ /* 0x000ee20008000a00 */
[----:B------:R-:W-:Y:S02]  /*4b10*/  IMAD.MOV.U32 R158, RZ, RZ, 0x1 ;  /* 0x00000001ff9e7424 */ /* 0x000fe400078e00ff */
[----:B------:R-:W-:Y:S11]  /*4b20*/  ISETP.NE.AND.EX P1, PT, R3, RZ, PT, P1 ;  /* 0x000000ff0300720c */ /* 0x000ff60003f25310 */
[----:B------:R-:W-:Y:S02]  /*4b30*/  @!UPT UIADD3 URZ, UPT, UPT, URZ, URZ, URZ ;  /* 0x000000fffffff290 */ /* 0x000fe4000fffe0ff */
[----:B--2---:R-:W2:Y:S01]  /*4b40*/  @P1 LDC.64 R10, c[0x0][0x888] ;  /* 0x00022200ff0a1b82 */ /* 0x004ea20000000a00 */
[----:B------:R-:W-:Y:S04]  /*4b50*/  @P1 IMAD R0, R4, UR36, RZ ;  /* 0x0000002404001c24 */ /* 0x000fe8000f8e02ff */
[----:B--2---:R-:W-:Y:S04]  /*4b60*/  @P1 IMAD.WIDE R10, R0, 0x4, R10 ;  /* 0x00000004000a1825 */ /* 0x004fe800078e020a */
[----:B------:R-:W-:Y:S01]  /*4b70*/  HFMA2 R0, -RZ, RZ, 0, 5.9604644775390625e-08 ;  /* 0x00000001ff007431 */ /* 0x000fe200000001ff */
[----:B---3-5:R3:W5:Y:S04]  /*4b80*/  @P1 LDG.E R73, desc[UR4][R10.64] ;  /* 0x000000040a491981 */ /* 0x028768000c1e1900 */
[----:B------:R-:W-:Y:S01]  /*4b90*/  @!P1 PRMT R158, R0, 0x7610, R158 ;  /* 0x00007610009e9816 */ /* 0x000fe2000000009e */
[----:B---3--:R-:W4:Y:S06]  /*4ba0*/  @!P1 LDC R73, c[0x0][0x880] ;  /* 0x00022000ff499b82 */ /* 0x008f2c0000000800 */
.L_x_88:
[----:B----45:R-:W-:Y:S01]  /*4bb0*/  @!P0 FSETP.EQ.AND P1, PT, R73, RZ, PT ;  /* 0x000000ff4900820b */ /* 0x030fe20003f22000 */
[----:B------:R-:W-:Y:S01]  /*4bc0*/  @!UPT UIADD3 URZ, UPT, UPT, URZ, URZ, URZ ;  /* 0x000000fffffff290 */ /* 0x000fe2000fffe0ff */
[----:B------:R-:W-:Y:S11]  /*4bd0*/  @!P0 BRA `(.L_x_89) ;  /* 0x0000000000188947 */ /* 0x000ff60003800000 */
[----:B------:R-:W-:Y:S02]  /*4be0*/  LOP3.LUT P0, RZ, R158, 0xff, RZ, 0xc0, !PT ;  /* 0x000000ff9eff7812 */ /* 0x000fe4000780c0ff */
[----:B------:R-:W-:Y:S04]  /*4bf0*/  ISETP.NE.U32.AND P1, PT, R2, RZ, PT ;  /* 0x000000ff0200720c */ /* 0x000fe80003f25070 */
[----:B------:R-:W-:Y:S04]  /*4c00*/  ISETP.NE.AND.EX P1, PT, R3, RZ, PT, P1 ;  /* 0x000000ff0300720c */ /* 0x000fe80003f25310 */
[----:B------:R-:W-:Y:S03]  /*4c10*/  PLOP3.LUT P1, PT, P1, PT, PT, 0x8, 0x80 ;  /* 0x000000000080781c */ /* 0x000fe60000f2e170 */
[----:B------:R-:W-:Y:S11]  /*4c20*/  @P0 FSETP.EQ.AND P1, PT, R73, RZ, PT ;  /* 0x000000ff4900020b */ /* 0x000ff60003f22000 */
[----:B------:R-:W-:Y:S02]  /*4c30*/  @!UPT UIADD3 URZ, UPT, UPT, URZ, URZ, URZ ;  /* 0x000000fffffff290 */ /* 0x000fe4000fffe0ff */
.L_x_89:
[----:B------:R-:W3:Y:S01]  /*4c40*/  SYNCS.PHASECHK.TRANS64.TRYWAIT P2, [UR21+0x100], R9 ;  /* 0x00010009ff0075a7 */ /* 0x000ee20008041115 */
[----:B------:R-:W-:Y:S04]  /*4c50*/  ELECT P0, URZ, PT ;  /* 0x0000000000ff782f */ /* 0x000fe80003800000 */
[----:B------:R-:W-:Y:S11]  /*4c60*/  PLOP3.LUT P1, PT, P1, P0, PT, 0xf2, 0x2f ;  /* 0x00000000002f781c */ /* 0x000ff60000f21e72 */
[----:B------:R-:W-:Y:S02]  /*4c70*/  @!UPT UIADD3 URZ, UPT, UPT, URZ, URZ, URZ ;  /* 0x000000fffffff290 */ /* 0x000fe4000fffe0ff */
[----:B------:R-:W-:Y:S05]  /*4c80*/  @!P1 IADD3 R8, P0, PT, R16, 0x580, RZ ;  /* 0x0000058010089810 */ /* 0x000fea0007f1e0ff */
[----:B------:R-:W-:Y:S01]  /*4c90*/  @!P1 IMAD.X R6, RZ, RZ, R17, P0 ;  /* 0x000000ffff069224 */ /* 0x000fe200000e0611 */
[----:B---3--:R-:W-:Y:S07]  /*4ca0*/  @!P2 BRA `(.L_x_90) ;  /* 0x000000780084a947 */ /* 0x008fee0003800000 */
.L_x_190:
[----:B------:R-:W-:Y:S01]  /*4cb0*/  @!P1 R2UR UR5, R8 ;  /* 0x00000000080592ca */ /* 0x000fe200000e0000 */
[----:B------:R-:W-:Y:S01]  /*4cc0*/  VOTEU.ALL UP0, P1 ;  /* 0x0000000000ff7886 */ /* 0x000fe20000800000 */
[----:B------:R-:W-:Y:S01]  /*4cd0*/  @!P1 R2UR UR4, R6 ;  /* 0x00000000060492ca */ /* 0x000fe200000e0000 */
[----:B--2---:R-:W-:Y:S01]  /*4ce0*/  @!P1 IMAD.MOV.U32 R0, RZ, RZ, 0x2000 ;  /* 0x00002000ff009424 */ /* 0x004fe200078e00ff */
[----:B------:R-:W-:Y:S01]  /*4cf0*/  UMOV UR6, 0x0 ;  /* 0x0000000000067882 */ /* 0x000fe20000000000 */
[----:B------:R-:W-:Y:S01]  /*4d00*/  UMOV UR7, 0x10000000 ;  /* 0x1000000000077882 */ /* 0x000fe20000000000 */
[----:B------:R-:W-:Y:S01]  /*4d10*/  @!UP0 UIADD3 UR32, UPT, UPT, UR21, 0x200, URZ ;  /* 0x0000020015208890 */ /* 0x000fe2000fffe0ff */
[----:B------:R-:W-:Y:S01]  /*4d20*/  @!P1 IADD3 R8, P0, PT, R16, 0x580, RZ ;  /* 0x0000058010089810 */ /* 0x000fe20007f1e0ff */
[----:B------:R-:W-:Y:S04]  /*4d30*/  VOTEU.ALL UP0, P1 ;  /* 0x0000000000ff7886 */ /* 0x000fe80000800000 */
[----:B------:R-:W-:Y:S02]  /*4d40*/  @!P1 IMAD.X R6, RZ, RZ, R17, P0 ;  /* 0x000000ffff069224 */ /* 0x000fe400000e0611 */
[----:B------:R-:W-:Y:S02]  /*4d50*/  IMAD.U32 R10, RZ, RZ, UR5 ;  /* 0x00000005ff0a7e24 */ /* 0x000fe4000f8e00ff */
[----:B------:R-:W-:Y:S03]  /*4d60*/  IMAD.U32 R11, RZ, RZ, UR4 ;  /* 0x00000004ff0b7e24 */ /* 0x000fe6000f8e00ff */
[----:B------:R-:W-:Y:S02]  /*4d70*/  @!P1 R2UR UR4, R10 ;  /* 0x000000000a0492ca */ /* 0x000fe400000e0000 */
[----:B------:R-:W-:Y:S11]  /*4d80*/  @!P1 R2UR UR5, R11 ;  /* 0x000000000b0592ca */ /* 0x000ff600000e0000 */
[----:B------:R-:W-:Y:S02]  /*4d90*/  @!UPT UIADD3 URZ, UPT, UPT, URZ, URZ, URZ ;  /* 0x000000fffffff290 */ /* 0x000fe4000fffe0ff */
[----:B------:R2:W-:Y:S01]  /*4da0*/  @!UP0 UTMALDG.3D [UR32], [UR4], desc[UR6] ;  /* 0x00000620040085b4 */ /* 0x0005e20008011000 */
[----:B------:R2:W-:Y:S01]  /*4db0*/  @!P1 SYNCS.ARRIVE.TRANS64.RED.A0TR RZ, [UR21+0xe0], R0 ;  /* 0x0000e000ffff99a7 */ /* 0x0005e20008300415 */
[----:B------:R-:W-:Y:S01]  /*4dc0*/  SYNCS.ARRIVE.TRANS64.RED.A1T0 RZ, [UR40], RZ ;  /* 0x000000ffffff79a7 */ /* 0x000fe20008100428 */
[----:B------:R-:W3:Y:S02]  /*4dd0*/  SYNCS.PHASECHK.TRANS64.TRYWAIT P2, [UR21+0x108], R9 ;  /* 0x00010809ff0075a7 */ /* 0x000ee40008041115 */
[----:B--23--:R-:W-:Y:S05]  /*4de0*/  @!P2 BRA `(.L_x_91) ;  /* 0x00000078004ca947 */ /* 0x00cfea0003800000 */
.L_x_192:
        /* <DEDUP_REMOVED lines=8> */
[----:B------:R-:W-:Y:S01]  /*4e70*/  @!UP0 UIADD3 UR24, UPT, UPT, UR21, 0x2200, URZ ;  /* 0x0000220015188890 */ /* 0x000fe2000fffe0ff */
[----:B------:R-:W-:Y:S01]  /*4e80*/  VOTEU.ALL UP0, P1 ;  /* 0x0000000000ff7886 */ /* 0x000fe20000800000 */
[----:B------:R-:W-:Y:S01]  /*4e90*/  UMOV UR27, UR35 ;  /* 0x00000023001b7c82 */ /* 0x000fe20008000000 */
[----:B------:R-:W-:Y:S02]  /*4ea0*/  UMOV UR28, UR36 ;  /* 0x00000024001c7c82 */ /* 0x000fe40008000000 */
[----:B------:R-:W-:Y:S02]  /*4eb0*/  IMAD.U32 R10, RZ, RZ, UR5 ;  /* 0x00000005ff0a7e24 */ /* 0x000fe4000f8e00ff */
[----:B------:R-:W-:Y:S02]  /*4ec0*/  IMAD.U32 R11, RZ, RZ, UR4 ;  /* 0x00000004ff0b7e24 */ /* 0x000fe4000f8e00ff */
[----:B------:R-:W-:Y:S01]  /*4ed0*/  @!P1 IMAD.X R6, RZ, RZ, R17, P0 ;  /* 0x000000ffff069224 */ /* 0x000fe200000e0611 */
        /* <DEDUP_REMOVED lines=8> */
.L_x_194:
[----:B------:R-:W-:Y:S01]  /*4f60*/  @!P1 R2UR UR5, R8 ;  /* 0x00000000080592ca */ /* 0x000fe200000e0000 */
[----:B------:R-:W-:Y:S01]  /*4f70*/  VOTEU.ALL UP0, P1 ;  /* 0x0000000000ff7886 */ /* 0x000fe20000800000 */
[----:B------:R-:W-:Y:S01]  /*4f80*/  @!P1 R2UR UR4, R6 ;  /* 0x00000000060492ca */ /* 0x000fe200000e0000 */
[----:B--2---:R-:W-:Y:S01]  /*4f90*/  @!P1 IMAD.MOV.U32 R0, RZ, RZ, 0x2000 ;  /* 0x00002000ff009424 */ /* 0x004fe200078e00ff */
[----:B------:R-:W-:Y:S01]  /*4fa0*/  UMOV UR6, 0x0 ;  /* 0x0000000000067882 */ /* 0x000fe20000000000 */
[----:B------:R-:W-:Y:S01]  /*4fb0*/  UMOV UR7, 0x10000000 ;  /* 0x1000000000077882 */ /* 0x000fe20000000000 */
[----:B------:R-:W-:Y:S01]  /*4fc0*/  @!UP0 UIADD3 UR18, UPT, UPT, UR34, 0x80, URZ ;  /* 0x0000008022128890 */ /* 0x000fe2000fffe0ff */
[----:B------:R-:W-:Y:S01]  /*4fd0*/  VIADD R14, R14, 0x1 ;  /* 0x000000010e0e7836 */ /* 0x000fe20000000000 */
[----:B------:R-:W-:Y:S01]  /*4fe0*/  @!UP0 UIADD3 UR16, UPT, UPT, UR21, 0x4200, URZ ;  /* 0x0000420015108890 */ /* 0x000fe2000fffe0ff */
[----:B------:R-:W-:Y:S01]  /*4ff0*/  VOTEU.ALL UP0, P1 ;  /* 0x0000000000ff7886 */ /* 0x000fe20000800000 */
[----:B------:R-:W-:Y:S01]  /*5000*/  UMOV UR19, UR35 ;  /* 0x0000002300137c82 */ /* 0x000fe20008000000 */
[----:B------:R-:W-:Y:S02]  /*5010*/  UMOV UR20, UR36 ;  /* 0x0000002400147c82 */ /* 0x000fe40008000000 */
        /* <DEDUP_REMOVED lines=10> */
.L_x_196:
[----:B------:R-:W-:Y:S01]  /*50c0*/  @!P1 IADD3 R6, P0, PT, R16, 0x580, RZ ;  /* 0x0000058010069810 */ /* 0x000fe20007f1e0ff */
[----:B------:R-:W-:Y:S01]  /*50d0*/  VOTEU.ALL UP0, P1 ;  /* 0x0000000000ff7886 */ /* 0x000fe20000800000 */
[----:B------:R-:W-:Y:S01]  /*50e0*/  UMOV UR6, 0x0 ;  /* 0x0000000000067882 */ /* 0x000fe20000000000 */
[----:B------:R-:W-:Y:S01]  /*50f0*/  UMOV UR7, 0x10000000 ;  /* 0x1000000000077882 */ /* 0x000fe20000000000 */
[----:B------:R-:W-:Y:S01]  /*5100*/  @!P1 R2UR UR5, R6 ;  /* 0x00000000060592ca */ /* 0x000fe200000e0000 */
[----:B--2---:R-:W-:Y:S01]  /*5110*/  @!P1 IMAD.X R0, RZ, RZ, R17, P0 ;  /* 0x000000ffff009224 */ /* 0x004fe200000e0611 */
[----:B------:R-:W-:Y:S01]  /*5120*/  @!UP0 UIADD3 UR10, UPT, UPT, UR34, 0xc0, URZ ;  /* 0x000000c0220a8890 */ /* 0x000fe2000fffe0ff */
[----:B------:R-:W-:Y:S01]  /*5130*/  R2UR UR16, R160 ;  /* 0x00000000a01072ca */ /* 0x000fe200000e0000 */
[----:B------:R-:W-:Y:S01]  /*5140*/  @!UP0 UIADD3 UR8, UPT, UPT, UR21, 0x6200, URZ ;  /* 0x0000620015088890 */ /* 0x000fe2000fffe0ff */
[----:B------:R-:W-:Y:S01]  /*5150*/  ISETP.NE.AND P0, PT, R14, 0x2, PT ;  /* 0x000000020e00780c */ /* 0x000fe20003f05270 */
[----:B------:R-:W-:Y:S01]  /*5160*/  @!UP0 UIADD3 UR9, UPT, UPT, UR21, 0xf8, URZ ;  /* 0x000000f815098890 */ /* 0x000fe2000fffe0ff */
[----:B------:R-:W-:Y:S01]  /*5170*/  @!P1 R2UR UR4, R0 ;  /* 0x00000000000492ca */ /* 0x000fe200000e0000 */
[----:B------:R-:W-:Y:S01]  /*5180*/  VOTEU.ALL UP0, P1 ;  /* 0x0000000000ff7886 */ /* 0x000fe20000800000 */
[----:B------:R-:W-:Y:S01]  /*5190*/  UMOV UR11, UR35 ;  /* 0x00000023000b7c82 */ /* 0x000fe20008000000 */
[----:B------:R-:W-:Y:S01]  /*51a0*/  UMOV UR12, UR36 ;  /* 0x00000024000c7c82 */ /* 0x000fe20008000000 */
[----:B------:R-:W-:Y:S01]  /*51b0*/  SEL R0, RZ, 0x1, P0 ;  /* 0x00000001ff007807 */ /* 0x000fe20000000000 */
[----:B------:R-:W-:Y:S01]  /*51c0*/  UIADD3 UR20, UPT, UPT, UR13, UR59, URZ ;  /* 0x0000003b0d147290 */ /* 0x000fe2000fffe0ff */
[----:B------:R-:W-:Y:S01]  /*51d0*/  IMAD.U32 R8, RZ, RZ, UR5 ;  /* 0x00000005ff087e24 */ /* 0x000fe2000f8e00ff */
[----:B------:R-:W-:Y:S01]  /*51e0*/  LOP3.LUT R15, R15, 0x1, RZ, 0x3c, !PT ;  /* 0x000000010f0f7812 */ /* 0x000fe200078e3cff */
[----:B------:R-:W-:Y:S01]  /*51f0*/  UPLOP3.LUT UP3, UPT, UPT, UPT, UPT, 0x80, 0x8 ;  /* 0x000000000008789c */ /* 0x000fe20003f6f070 */
[----:B------:R-:W-:Y:S01]  /*5200*/  LOP3.LUT R13, R13, R0, RZ, 0x3c, !PT ;  /* 0x000000000d0d7212 */ /* 0x000fe200078e3cff */
[----:B------:R-:W-:Y:S01]  /*5210*/  UIADD3 UR16, UPT, UPT, UR14, UR16, URZ ;  /* 0x000000100e107290 */ /* 0x000fe2000fffe0ff */
[----:B------:R-:W-:Y:S01]  /*5220*/  SEL R14, R14, RZ, P0 ;  /* 0x000000ff0e0e7207 */ /* 0x000fe20000000000 */
[----:B------:R-:W-:Y:S01]  /*5230*/  UMOV UR36, UR29 ;  /* 0x0000001d00247c82 */ /* 0x000fe20008000000 */
[----:B------:R-:W-:Y:S01]  /*5240*/  IMAD.U32 R9, RZ, RZ, UR4 ;  /* 0x00000004ff097e24 */ /* 0x000fe2000f8e00ff */
[----:B------:R-:W-:Y:S04]  /*5250*/  @!P1 R2UR UR4, R8 ;  /* 0x00000000080492ca */ /* 0x000fe800000e0000 */
[----:B------:R-:W-:Y:S11]  /*5260*/  @!P1 R2UR UR5, R9 ;  /* 0x00000000090592ca */ /* 0x000ff600000e0000 */
[----:B------:R-:W-:Y:S02]  /*5270*/  @!UPT UIADD3 URZ, UPT, UPT, URZ, URZ, URZ ;  /* 0x000000fffffff290 */ /* 0x000fe4000fffe0ff */
[----:B------:R2:W-:Y:S01]  /*5280*/  @!UP0 UTMALDG.3D [UR8], [UR4], desc[UR6] ;  /* 0x00000608040085b4 */ /* 0x0005e20008011000 */
[----:B------:R2:W-:Y:S01]  /*5290*/  @!P1 SYNCS.ARRIVE.TRANS64.RED.A0TR RZ, [UR21+0xf8], R7 ;  /* 0x0000f807ffff99a7 */ /* 0x0005e20008300415 */
[----:B------:R-:W-:Y:S01]  /*52a0*/  SYNCS.ARRIVE.TRANS64.RED.A1T0 RZ, [UR37], RZ ;  /* 0x000000ffffff79a7 */ /* 0x000fe20008100425 */
[----:B------:R-:W-:Y:S05]  /*52b0*/  BRA.U UP1, `(.L_x_94) ;  /* 0xfffffff101747547 */ /* 0x000fea000b83ffff */
[----:B------:R-:W-:-:S04]  /*52c0*/  SHF.L.U32 R3, R15, 0x1f, RZ ;  /* 0x0000001f0f037819 */ /* 0x000fc800000006ff */
[----:B------:R-:W3:Y:S02]  /*52d0*/  SYNCS.PHASECHK.TRANS64.TRYWAIT P0, [UR21+0x100], R3 ;  /* 0x00010003ff0075a7 */ /* 0x000ee40008001115 */
[----:B---3--:R-:W-:Y:S05]  /*52e0*/  @!P0 BRA `(.L_x_95) ;  /* 0x0000007400548947 */ /* 0x008fea0003800000 */
.L_x_198:
[----:B------:R-:W4:Y:S02]  /*52f0*/  SYNCS.PHASECHK.TRANS64.TRYWAIT P0, [UR21+0x108], R3 ;  /* 0x00010803ff0075a7 */ /* 0x000f240008001115 */
[----:B----4-:R-:W-:Y:S05]  /*5300*/  @!P0 BRA `(.L_x_96) ;  /* 0x0000007400648947 */ /* 0x010fea0003800000 */
.L_x_200:
[----:B------:R-:W4:Y:S02]  /*5310*/  SYNCS.PHASECHK.TRANS64.TRYWAIT P0, [UR21+0x110], R3 ;  /* 0x00011003ff0075a7 */ /* 0x000f240008001115 */
[----:B----4-:R-:W-:Y:S05]  /*5320*/  @!P0 BRA `(.L_x_97) ;  /* 0x0000007400748947 */ /* 0x010fea0003800000 */
.L_x_202:
[----:B---3--:R-:W-:-:S07]  /*5330*/  MOV R0, UR21 ;  /* 0x0000001500007c02 */ /* 0x008fce0008000f00 */
.L_x_98:
[----:B---3--:R-:W-:-:S04]  /*5340*/  SHF.L.U32 R3, R15, 0x1f, RZ ;  /* 0x0000001f0f037819 */ /* 0x008fc800000006ff */
[----:B------:R3:W4:Y:S03]  /*5350*/  SYNCS.PHASECHK.TRANS64.TRYWAIT P0, [R0+URZ+0x118], R3 ;  /* 0x00011803000075a7 */ /* 0x00072600080011ff */
[----:B----4-:R-:W-:Y:S05]  /*5360*/  @!P0 NANOSLEEP.SYNCS 0x989680 ;  /* 0x009896800000895d */ /* 0x010fea0003900000 */
[----:B------:R-:W4:Y:S02]  /*5370*/  @!P0 SYNCS.PHASECHK.TRANS64 P0, [R0+URZ+0x118], R3 ;  /* 0x00011803000085a7 */ /* 0x000f2400080010ff */
[----:B-12-4-:R-:W-:Y:S05]  /*5380*/  @P0 EXIT ;  /* 0x000000000000094d */ /* 0x016fea0003800000 */
[----:B------:R-:W-:Y:S05]  /*5390*/  BRA `(.L_x_98) ;  /* 0xfffffffc00e87947 */ /* 0x000fea000383ffff */
.L_x_83:
[----:B------:R-:W-:-:S06]  /*53a0*/  UISETP.GE.AND UP0, UPT, UR17, 0x4, UPT ;  /* 0x000000041100788c */ /* 0x000fcc000bf06270 */
[----:B------:R-:W-:-:S13]  /*53b0*/  PLOP3.LUT P0, PT, PT, PT, UP0, 0x80, 0x8 ;  /* 0x000000000008781c */ /* 0x000fda0003f0f008 */
[----:B------:R-:W-:Y:S05]  /*53c0*/  @!P0 EXIT ;  /* 0x000000000000894d */ /* 0x000fea0003800000 */
[----:B------:R-:W1:Y:S08]  /*53d0*/  S2UR UR4, SR_CgaCtaId ;  /* 0x00000000000479c3 */ /* 0x000e700000008800 */
[----:B------:R-:W-:Y:S01]  /*53e0*/  BAR.SYNC.DEFER_BLOCKING 0x6, 0xa0 ;  /* 0x0182800000007b1d */ /* 0x000fe20000010000 */
[C---:B------:R-:W-:Y:S01]  /*53f0*/  IMAD.SHL.U32 R4, R170.reuse, 0x40, RZ ;  /* 0x00000040aa047824 */ /* 0x040fe200078e00ff */
[C---:B------:R-:W-:Y:S01]  /*5400*/  LOP3.LUT R174, R170.reuse, 0x60, RZ, 0xc0, !PT ;  /* 0x00000060aaae7812 */ /* 0x040fe200078ec0ff */
[C---:B------:R-:W-:Y:S01]  /*5410*/  IMAD.SHL.U32 R137, R170.reuse, 0x8, RZ ;  /* 0x00000008aa897824 */ /* 0x040fe200078e00ff */
[C---:B------:R-:W-:Y:S01]  /*5420*/  LOP3.LUT R172, R170.reuse, 0x2, RZ, 0xc0, !PT ;  /* 0x00000002aaac7812 */ /* 0x040fe200078ec0ff */
[----:B------:R-:W-:Y:S01]  /*5430*/  IMAD.U32 R69, R170, 0x10000, RZ ;  /* 0x00010000aa457824 */ /* 0x000fe200078e00ff */
[----:B------:R-:W-:-:S02]  /*5440*/  UMOV UR44, 0x400 ;  /* 0x00000400002c7882 */ /* 0x000fc40000000000 */
[----:B------:R-:W2:Y:S01]  /*5450*/  LDC.64 R156, c[0x0][0x8b0] ;  /* 0x00022c00ff9c7b82 */ /* 0x000ea20000000a00 */
[----:B------:R-:W-:Y:S01]  /*5460*/  LOP3.LUT R6, R4, 0x180, RZ, 0xc0, !PT ;  /* 0x0000018004067812 */ /* 0x000fe200078ec0ff */
[----:B------:R-:W-:Y:S01]  /*5470*/  HFMA2 R162, -RZ, RZ, 0, 0 ;  /* 0x00000000ffa27431 */ /* 0x000fe200000001ff */
[----:B------:R-:W-:Y:S01]  /*5480*/  LOP3.LUT R170, R170, 0x4, RZ, 0xc0, !PT ;  /* 0x00000004aaaa7812 */ /* 0x000fe200078ec0ff */
[----:B------:R-:W-:Y:S01]  /*5490*/  IMAD.MOV.U32 R68, RZ, RZ, RZ ;  /* 0x000000ffff447224 */ /* 0x000fe200078e00ff */
[----:B------:R-:W-:Y:S01]  /*54a0*/  LOP3.LUT R137, R6, 0x30, R137, 0xf8, !PT ;  /* 0x0000003006897812 */ /* 0x000fe200078ef889 */
[----:B------:R-:W-:Y:S01]  /*54b0*/  IMAD.MOV.U32 R168, RZ, RZ, RZ ;  /* 0x000000ffffa87224 */ /* 0x000fe200078e00ff */
[----:B------:R-:W-:Y:S01]  /*54c0*/  LOP3.LUT R69, R69, 0x600000, RZ, 0xc0, !PT ;  /* 0x0060000045457812 */ /* 0x000fe200078ec0ff */
[----:B------:R-:W3:Y:S01]  /*54d0*/  LDC.64 R138, c[0x0][0x8a8] ;  /* 0x00022a00ff8a7b82 */ /* 0x000ee20000000a00 */
[----:B------:R-:W-:Y:S02]  /*54e0*/  LOP3.LUT R137, R137, 0x1e40, R4, 0xf8, !PT ;  /* 0x00001e4089897812 */ /* 0x000fe400078ef804 */
[----:B------:R-:W-:Y:S01]  /*54f0*/  CS2R R166, SRZ ;  /* 0x0000000000a67805 */ /* 0x000fe2000001ff00 */
[----:B------:R-:W-:Y:S01]  /*5500*/  IMAD.MOV.U32 R165, RZ, RZ, RZ ;  /* 0x000000ffffa57224 */ /* 0x000fe200078e00ff */
[----:B------:R-:W-:Y:S01]  /*5510*/  IADD3 R169, PT, PT, -R170, 0x2, RZ ;  /* 0x00000002aaa97810 */ /* 0x000fe20007ffe1ff */
[----:B------:R-:W-:Y:S01]  /*5520*/  IMAD.MOV R163, RZ, RZ, -R170 ;  /* 0x000000ffffa37224 */ /* 0x000fe200078e0aaa */
[----:B------:R-:W-:Y:S01]  /*5530*/  IADD3 R164, PT, PT, -R172, RZ, RZ ;  /* 0x000000ffaca47210 */ /* 0x000fe20007ffe1ff */
[----:B------:R-:W4:Y:S01]  /*5540*/  LDCU UR57, c[0x0][0x370] ;  /* 0x00006e00ff3977ac */ /* 0x000f220008000800 */
[----:B-1----:R-:W-:Y:S01]  /*5550*/  ULEA UR44, UR4, UR44, 0x18 ;  /* 0x0000002c042c7291 */ /* 0x002fe2000f8ec0ff */
[----:B------:R-:W1:Y:S03]  /*5560*/  LDCU.64 UR62, c[0x0][0x348] ;  /* 0x00006900ff3e77ac */ /* 0x000e660008000a00 */
[----:B------:R-:W-:-:S02]  /*5570*/  UIADD3 UR4, UPT, UPT, UR44, 0x8200, URZ ;  /* 0x000082002c047890 */ /* 0x000fc4000fffe0ff */
[----:B------:R-:W-:Y:S01]  /*5580*/  VIADD R171, R137, UR44 ;  /* 0x0000002c89ab7c36 */ /* 0x000fe20008000000 */
[----:B------:R-:W-:Y:S02]  /*5590*/  UIADD3 UR5, UPT, UPT, UR44, 0x200, URZ ;  /* 0x000002002c057890 */ /* 0x000fe4000fffe0ff */
[----:B------:R-:W4:Y:S01]  /*55a0*/  LDS R0, [UR44+0x1c0] ;  /* 0x0001c02cff007984 */ /* 0x000f220008000800 */
[----:B------:R-:W1:Y:S01]  /*55b0*/  LDCU UR43, c[0x0][0xb0c] ;  /* 0x00016180ff2b77ac */ /* 0x000e620008000800 */
[----:B------:R-:W-:Y:S01]  /*55c0*/  VIADD R171, R171, 0x200 ;  /* 0x00000200abab7836 */ /* 0x000fe20000000000 */
[----:B------:R-:W-:Y:S01]  /*55d0*/  MOV R173, UR4 ;  /* 0x0000000400ad7c02 */ /* 0x000fe20008000f00 */
[----:B------:R-:W-:Y:S01]  /*55e0*/  IMAD.U32 R175, RZ, RZ, UR5 ;  /* 0x00000005ffaf7e24 */ /* 0x000fe2000f8e00ff */
[----:B------:R-:W1:Y:S01]  /*55f0*/  LDCU UR39, c[0x0][0xb30] ;  /* 0x00016600ff2777ac */ /* 0x000e620008000800 */
[----:B------:R-:W1:Y:S01]  /*5600*/  LDCU.64 UR46, c[0x0][0x888] ;  /* 0x00011100ff2e77ac */ /* 0x000e620008000a00 */
[----:B------:R-:W1:Y:S01]  /*5610*/  LDCU.64 UR40, c[0x0][0xb28] ;  /* 0x00016500ff2877ac */ /* 0x000e620008000a00 */
[----:B------:R-:W1:Y:S01]  /*5620*/  LDCU.64 UR60, c[0x0][0x890] ;  /* 0x00011200ff3c77ac */ /* 0x000e620008000a00 */
[----:B------:R-:W1:Y:S01]  /*5630*/  LDCU.128 UR52, c[0x0][0xb10] ;  /* 0x00016200ff3477ac */ /* 0x000e620008000c00 */
[----:B------:R-:W1:Y:S02]  /*5640*/  LDCU UR56, c[0x0][0x374] ;  /* 0x00006e80ff3877ac */ /* 0x000e640008000800 */
[----:B-1234-:R-:W-:-:S07]  /*5650*/  IADD3 R69, PT, PT, R0, R69, RZ ;  /* 0x0000004500457210 */ /* 0x01efce0007ffe0ff */
.L_x_143:
[C---:B------:R-:W-:Y:S02]  /*5660*/  LEA R3, R162.reuse, UR44, 0x3 ;  /* 0x0000002ca2037c11 */ /* 0x040fe4000f8e18ff */
[----:B------:R-:W-:Y:S02]  /*5670*/  SHF.L.U32 R0, R167, 0x1f, RZ ;  /* 0x0000001fa7007819 */ /* 0x000fe400000006ff */
[----:B-1----:R-:W-:Y:S02]  /*5680*/  LEA R5, R162, UR44, 0x4 ;  /* 0x0000002ca2057c11 */ /* 0x002fe4000f8e20ff */
[----:B------:R-:W1:Y:S02]  /*5690*/  SYNCS.PHASECHK.TRANS64.TRYWAIT P0, [R3+URZ+0x130], R0 ;  /* 0x00013000030075a7 */ /* 0x000e6400080011ff */
[----:B-1----:R-:W-:Y:S05]  /*56a0*/  @!P0 BRA `(.L_x_99) ;  /* 0x0000007000ac8947 */ /* 0x002fea0003800000 */
.L_x_203:
        /* <DEDUP_REMOVED lines=11> */
[----:B------:R-:W-:Y:S01]  /*5760*/  PLOP3.LUT P0, PT, PT, PT, UP1, 0x80, 0x8 ;  /* 0x000000000008781c */ /* 0x000fe20003f0f018 */
[----:B------:R-:W-:Y:S11]  /*5770*/  UP2UR UR45, UPR, URZ, 0x2 ;  /* 0x00000002ff2d7883 */ /* 0x000ff60008000000 */
[----:B------:R-:W-:Y:S01]  /*5780*/  @!UPT UIADD3 URZ, UPT, UPT, URZ, URZ, URZ ;  /* 0x000000fffffff290 */ /* 0x000fe2000fffe0ff */
[----:B-1----:R-:W-:Y:S02]  /*5790*/  @P0 SHF.R.U32.HI R0, RZ, 0x10, R5 ;  /* 0x00000010ff000819 */ /* 0x002fe40000011605 */
        /* <DEDUP_REMOVED lines=12> */
[----:B------:R-:W2:Y:S01]  /*5860*/  LDCU UR12, c[0x0][0xb20] ;  /* 0x00016400ff0c77ac */ /* 0x000ea20008000800 */
[----:B------:R-:W-:Y:S02]  /*5870*/  UIMAD.WIDE.U32 UR4, UR56, UR55, URZ ;  /* 0x00000037380472a5 */ /* 0x000fe4000f8e00ff */
[----:B------:R-:W-:Y:S02]  /*5880*/  UIMAD.WIDE.U32 UR6, UR57, UR52, URZ ;  /* 0x00000034390672a5 */ /* 0x000fe4000f8e00ff */
[----:B------:R-:W-:Y:S02]  /*5890*/  UISETP.NE.AND UP0, UPT, UR54, 0x1, UPT ;  /* 0x000000013600788c */ /* 0x000fe4000bf05270 */
[----:B------:R-:W-:Y:S02]  /*58a0*/  UIMAD.WIDE.U32 UR8, UR37, UR55, URZ ;  /* 0x00000037250872a5 */ /* 0x000fe4000f8e00ff */
[----:B------:R-:W-:Y:S02]  /*58b0*/  UIMAD.WIDE.U32 UR10, UR38, UR52, URZ ;  /* 0x00000034260a72a5 */ /* 0x000fe4000f8e00ff */
[----:B------:R-:W-:Y:S02]  /*58c0*/  UISETP.NE.AND UP1, UPT, UR43, 0x1, UPT ;  /* 0x000000012b00788c */ /* 0x000fe4000bf25270 */
[----:B------:R-:W-:Y:S01]  /*58d0*/  UISETP.NE.AND UP2, UPT, UR42, 0x1, UPT ;  /* 0x000000012a00788c */ /* 0x000fe2000bf45270 */
[----:B------:R-:W-:Y:S02]  /*58e0*/  UMOV UR4, UR5 ;  /* 0x0000000500047c82 */ /* 0x000fe40008000000 */
[----:B--2---:R-:W-:Y:S03]  /*58f0*/  USHF.R.U32.HI UR5, URZ, UR12, UR4 ;  /* 0x0000000cff057299 */ /* 0x004fe60008011604 */
[----:B------:R-:W-:Y:S02]  /*5900*/  UMOV UR4, UR7 ;  /* 0x0000000700047c82 */ /* 0x000fe40008000000 */
[----:B------:R-:W-:Y:S02]  /*5910*/  USHF.R.U32.HI UR7, URZ, UR53, UR4 ;  /* 0x00000035ff077299 */ /* 0x000fe40008011604 */
[----:B------:R-:W-:Y:S02]  /*5920*/  USEL UR4, UR56, UR5, !UP0 ;  /* 0x0000000538047287 */ /* 0x000fe4000c000000 */
[----:B------:R-:W-:Y:S01]  /*5930*/  USEL UR7, UR57, UR7, !UP1 ;  /* 0x0000000739077287 */ /* 0x000fe2000c800000 */
[----:B------:R-:W-:Y:S01]  /*5940*/  UMOV UR5, UR9 ;  /* 0x0000000900057c82 */ /* 0x000fe20008000000 */
[----:B------:R-:W-:Y:S02]  /*5950*/  UIMAD.WIDE.U32 UR8, UR4, UR40, URZ ;  /* 0x00000028040872a5 */ /* 0x000fe4000f8e00ff */
[----:B------:R-:W-:Y:S03]  /*5960*/  USHF.R.U32.HI UR6, URZ, UR12, UR5 ;  /* 0x0000000cff067299 */ /* 0x000fe60008011605 */
[----:B------:R-:W-:Y:S01]  /*5970*/  UMOV UR5, UR11 ;  /* 0x0000000b00057c82 */ /* 0x000fe20008000000 */
[----:B------:R-:W-:Y:S02]  /*5980*/  UIMAD.WIDE.U32 UR10, UR7, UR40, URZ ;  /* 0x00000028070a72a5 */ /* 0x000fe4000f8e00ff */
[----:B------:R-:W-:Y:S02]  /*5990*/  USHF.R.U32.HI UR12, URZ, UR53, UR5 ;  /* 0x00000035ff0c7299 */ /* 0x000fe40008011605 */
[----:B------:R-:W-:Y:S01]  /*59a0*/  USEL UR6, UR37, UR6, !UP0 ;  /* 0x0000000625067287 */ /* 0x000fe2000c000000 */
[----:B------:R-:W-:Y:S02]  /*59b0*/  UMOV UR5, UR9 ;  /* 0x0000000900057c82 */ /* 0x000fe40008000000 */
[----:B------:R-:W-:Y:S01]  /*59c0*/  UMOV UR10, UR11 ;  /* 0x0000000b000a7c82 */ /* 0x000fe20008000000 */
[----:B------:R-:W-:Y:S02]  /*59d0*/  @UP2 USHF.R.U32.HI UR4, URZ, UR41, UR5 ;  /* 0x00000029ff042299 */ /* 0x000fe40008011605 */
[----:B------:R-:W-:Y:S02]  /*59e0*/  @UP2 USHF.R.U32.HI UR7, URZ, UR41, UR10 ;  /* 0x00000029ff072299 */ /* 0x000fe4000801160a */
[----:B------:R-:W-:Y:S02]  /*59f0*/  UIMAD UR4, UR42, UR4, URZ ;  /* 0x000000042a0472a4 */ /* 0x000fe4000f8e02ff */
        /* <DEDUP_REMOVED lines=8> */
[----:B------:R-:W-:Y:S02]  /*5a80*/  USEL UR11, UR6, UR4, !UP2 ;  /* 0x00000004060b7287 */ /* 0x000fe4000d000000 */
[----:B------:R-:W-:Y:S02]  /*5a90*/  UIADD3 UR8, UPT, UPT, -UR5, URZ, URZ ;  /* 0x000000ff05087290 */ /* 0x000fe4000fffe1ff */
[----:B------:R-:W-:Y:S01]  /*5aa0*/  UIADD3 UR10, UPT, UPT, -UR11, URZ, URZ ;  /* 0x000000ff0b0a7290 */ /* 0x000fe2000fffe1ff */
[----:B------:R-:W-:Y:S01]  /*5ab0*/  @!UP0 UMOV UR4, UR9 ;  /* 0x0000000900048c82 */ /* 0x000fe20008000000 */
[----:B------:R-:W-:Y:S02]  /*5ac0*/  UIADD3 UR9, UPT, UPT, -UR6, URZ, URZ ;  /* 0x000000ff06097290 */ /* 0x000fe4000fffe1ff */
[----:B------:R-:W-:Y:S02]  /*5ad0*/  @!UP0 USHF.R.U32.HI UR4, URZ, UR41, UR4 ;  /* 0x00000029ff048299 */ /* 0x000fe40008011604 */
[----:B------:R-:W-:Y:S02]  /*5ae0*/  UIMAD UR10, UR42, UR10, UR6 ;  /* 0x0000000a2a0a72a4 */ /* 0x000fe4000f8e0206 */
[----:B------:R-:W-:Y:S04]  /*5af0*/  @!UP0 USEL UR4, UR5, UR4, !UP2 ;  /* 0x0000000405048287 */ /* 0x000fe8000d000000 */
[----:B------:R-:W-:Y:S02]  /*5b00*/  @!UP0 UIMAD UR10, UR7, UR10, UR4 ;  /* 0x0000000a070a82a4 */ /* 0x000fe4000f8e0204 */
[----:B------:R-:W-:Y:S02]  /*5b10*/  @!UP0 UIADD3 UR11, UPT, UPT, UR11, -UR4, URZ ;  /* 0x800000040b0b8290 */ /* 0x000fe4000fffe0ff */
[----:B------:R-:W-:Y:S02]  /*5b20*/  UIMAD UR7, UR43, UR8, UR38 ;  /* 0x000000082b0772a4 */ /* 0x000fe4000f8e0226 */
[----:B------:R-:W-:Y:S02]  /*5b30*/  @!UP0 UIMAD UR6, UR11, UR42, UR5 ;  /* 0x0000002a0b0682a4 */ /* 0x000fe4000f8e0205 */
[----:B------:R-:W-:Y:S01]  /*5b40*/  UIMAD UR4, UR54, UR9, UR37 ;  /* 0x00000009360472a4 */ /* 0x000fe2000f8e0225 */
[----:B------:R-:W-:Y:S02]  /*5b50*/  @!UP0 UMOV UR5, UR10 ;  /* 0x0000000a00058c82 */ /* 0x000fe40008000000 */
[----:B------:R-:W-:Y:S02]  /*5b60*/  UIMAD UR38, UR5, UR43, UR7 ;  /* 0x0000002b052672a4 */ /* 0x000fe4000f8e0207 */
[----:B------:R-:W-:Y:S11]  /*5b70*/  UIMAD UR37, UR6, UR54, UR4 ;  /* 0x00000036062572a4 */ /* 0x000ff6000f8e0204 */
[----:B------:R-:W-:Y:S01]  /*5b80*/  @!UPT UIADD3 URZ, UPT, UPT, URZ, URZ, URZ ;  /* 0x000000fffffff290 */ /* 0x000fe2000fffe0ff */
.L_x_100:
[----:B------:R-:W-:Y:S01]  /*5b90*/  UISETP.NE.AND UP0, UPT, UR39, 0x1, UPT ;  /* 0x000000012700788c */ /* 0x000fe2000bf05270 */
[----:B------:R-:W-:Y:S01]  /*5ba0*/  IADD3 R162, PT, PT, R162, 0x1, RZ ;  /* 0x00000001a2a27810 */ /* 0x000fe20007ffe0ff */
[----:B------:R-:W-:Y:S02]  /*5bb0*/  UIADD3 UR11, UPT, UPT, UR44, 0x200, URZ ;  /* 0x000002002c0b7890 */ /* 0x000fe4000fffe0ff */
[----:B------:R-:W-:Y:S02]  /*5bc0*/  USHF.L.U32 UR50, UR16, 0x7, URZ ;  /* 0x0000000710327899 */ /* 0x000fe400080006ff */
[----:B------:R-:W-:Y:S05]  /*5bd0*/  USHF.L.U32 UR49, UR20, 0x8, URZ ;  /* 0x0000000814317899 */ /* 0x000fea00080006ff */
[----:B------:R-:W2:Y:S01]  /*5be0*/  @!UP0 LDCU.128 UR12, c[0x0][0xb10] ;  /* 0x00016200ff0c87ac */ /* 0x000ea20008000c00 */
[----:B------:R-:W3:Y:S01]  /*5bf0*/  @!UP0 LDCU UR5, c[0x0][0xb0c] ;  /* 0x00016180ff0587ac */ /* 0x000ee20008000800 */
[----:B------:R-:W4:Y:S01]  /*5c00*/  @!UP0 LDCU UR10, c[0x0][0xb20] ;  /* 0x00016400ff0a87ac */ /* 0x000f220008000800 */
[----:B--2---:R-:W-:Y:S02]  /*5c10*/  UIMAD.WIDE.U32 UR8, UR38, UR12, URZ ;  /* 0x0000000c260872a5 */ /* 0x004fe4000f8e00ff */
[----:B------:R-:W-:Y:S02]  /*5c20*/  UIMAD.WIDE.U32 UR6, UR37, UR15, URZ ;  /* 0x0000000f250672a5 */ /* 0x000fe4000f8e00ff */
[----:B------:R-:W-:Y:S03]  /*5c30*/  @!UP0 UISETP.NE.AND UP1, UPT, UR14, 0x1, UPT ;  /* 0x000000010e00888c */ /* 0x000fe6000bf25270 */
[----:B------:R-:W-:Y:S01]  /*5c40*/  @!UP0 UMOV UR4, UR9 ;  /* 0x0000000900048c82 */ /* 0x000fe20008000000 */
[----:B---3--:R-:W-:Y:S02]  /*5c50*/  @!UP0 UISETP.NE.AND UP2, UPT, UR5, 0x1, UPT ;  /* 0x000000010500888c */ /* 0x008fe4000bf45270 */
[----:B------:R-:W-:Y:S01]  /*5c60*/  @!UP0 USHF.R.U32.HI UR4, URZ, UR13, UR4 ;  /* 0x0000000dff048299 */ /* 0x000fe20008011604 */
[----:B------:R-:W-:Y:S02]  /*5c70*/  @!UP0 UMOV UR6, UR7 ;  /* 0x0000000700068c82 */ /* 0x000fe40008000000 */
[----:B----4-:R-:W-:Y:S02]  /*5c80*/  @!UP0 USHF.R.U32.HI UR6, URZ, UR10, UR6 ;  /* 0x0000000aff068299 */ /* 0x010fe40008011606 */
[----:B------:R-:W-:Y:S02]  /*5c90*/  @!UP0 USEL UR7, UR38, UR4, !UP2 ;  /* 0x0000000426078287 */ /* 0x000fe4000d000000 */
[----:B------:R-:W-:Y:S04]  /*5ca0*/  @!UP0 USEL UR6, UR37, UR6, !UP1 ;  /* 0x0000000625068287 */ /* 0x000fe8000c800000 */
[----:B------:R-:W-:Y:S02]  /*5cb0*/  @!UP0 UIADD3 UR4, UPT, UPT, -UR7, UR6, URZ ;  /* 0x0000000607048290 */ /* 0x000fe4000fffe1ff */
[----:B------:R-:W-:Y:S02]  /*5cc0*/  @!UP0 UIADD3 UR6, UPT, UPT, UR7, -UR6, URZ ;  /* 0x8000000607068290 */ /* 0x000fe4000fffe0ff */
[----:B------:R-:W-:Y:S02]  /*5cd0*/  @!UP0 UIMAD UR38, UR4, UR5, UR38 ;  /* 0x00000005042682a4 */ /* 0x000fe4000f8e0226 */
[----:B------:R-:W-:Y:S02]  /*5ce0*/  @!UP0 UIMAD UR37, UR6, UR14, UR37 ;  /* 0x0000000e062582a4 */ /* 0x000fe4000f8e0225 */
[----:B------:R-:W-:Y:S09]  /*5cf0*/  ULOP3.LUT UP0, URZ, UR11, 0x1b0, URZ, 0xc0, !UPT ;  /* 0x000001b00bff7892 */ /* 0x000ff2000f80c0ff */
[----:B------:R-:W-:Y:S05]  /*5d00*/  BRA.U !UP0, `(.L_x_101) ;  /* 0x0000000108407547 */ /* 0x000fea000b800000 */
[----:B------:R-:W2:Y:S01]  /*5d10*/  LDCU.64 UR8, c[0x4][0x88] ;  /* 0x01001100ff0877ac */ /* 0x000ea20008000a00 */
[----:B------:R-:W-:Y:S01]  /*5d20*/  MOV R3, 0x0 ;  /* 0x0000000000037802 */ /* 0x000fe20000000f00 */
[----:B------:R-:W-:Y:S02]  /*5d30*/  HFMA2 R12, -RZ, RZ, 0, 5.9604644775390625e-08 ;  /* 0x00000001ff0c7431 */ /* 0x000fe400000001ff */
[----:B------:R-:W-:Y:S02]  /*5d40*/  IMAD.MOV.U32 R8, RZ, RZ, 0x70 ;  /* 0x00000070ff087424 */ /* 0x000fe400078e00ff */
[----:B------:R-:W-:Y:S01]  /*5d50*/  IMAD.MOV.U32 R13, RZ, RZ, RZ ;  /* 0x000000ffff0d7224 */ /* 0x000fe200078e00ff */
[----:B------:R-:W3:Y:S01]  /*5d60*/  LDCU.64 UR6, c[0x4][0x90] ;  /* 0x01001200ff0677ac */ /* 0x000ee20008000a00 */
[----:B------:R-:W4:Y:S01]  /*5d70*/  LDC.64 R2, c[0x4][R3] ;  /* 0x0100000003027b82 */ /* 0x000f220000000a00 */
[----:B------:R-:W1:Y:S01]  /*5d80*/  LDCU.64 UR4, c[0x4][0x8] ;  /* 0x01000100ff0477ac */ /* 0x000e620008000a00 */
[----:B--2---:R-:W-:Y:S01]  /*5d90*/  MOV R5, UR9 ;  /* 0x0000000900057c02 */ /* 0x004fe20008000f00 */
[----:B------:R-:W-:Y:S01]  /*5da0*/  IMAD.U32 R4, RZ, RZ, UR8 ;  /* 0x00000008ff047e24 */ /* 0x000fe2000f8e00ff */
[----:B---3--:R-:W-:Y:S01]  /*5db0*/  MOV R7, UR7 ;  /* 0x0000000700077c02 */ /* 0x008fe20008000f00 */
[----:B------:R-:W-:Y:S01]  /*5dc0*/  IMAD.U32 R6, RZ, RZ, UR6 ;  /* 0x00000006ff067e24 */ /* 0x000fe2000f8e00ff */
[----:B-1----:R-:W-:Y:S01]  /*5dd0*/  MOV R11, UR5 ;  /* 0x00000005000b7c02 */ /* 0x002fe20008000f00 */
[----:B------:R-:W-:Y:S02]  /*5de0*/  IMAD.U32 R10, RZ, RZ, UR4 ;  /* 0x00000004ff0a7e24 */ /* 0x000fe4000f8e00ff */
[----:B------:R-:W-:Y:S07]  /*5df0*/  LEPC R20, `(.L_x_101) ;  /* 0x000000001014794e */ /* 0x000fee0000000000 */
[----:B----45:R-:W-:Y:S05]  /*5e00*/  CALL.ABS.NOINC R2 ;  /* 0x0000000002007343 */ /* 0x030fea0003c00000 */
.L_x_101:
[----:B------:R-:W-:Y:S01]  /*5e10*/  LOP3.LUT P0, RZ, R173, 0x1b0, RZ, 0xc0, !PT ;  /* 0x000001b0adff7812 */ /* 0x000fe2000780c0ff */
[----:B------:R-:W-:Y:S11]  /*5e20*/  BSSY.RECONVERGENT B6, `(.L_x_102) ;  /* 0x0000013000067945 */ /* 0x000ff60003800200 */
[----:B------:R-:W-:Y:S01]  /*5e30*/  @!UPT UIADD3 URZ, UPT, UPT, URZ, URZ, URZ ;  /* 0x000000fffffff290 */ /* 0x000fe2000fffe0ff */
[----:B------:R-:W-:Y:S05]  /*5e40*/  @!P0 BRA `(.L_x_103) ;  /* 0x0000000000408947 */ /* 0x000fea0003800000 */
        /* <DEDUP_REMOVED lines=16> */
.L_x_103:
[----:B------:R-:W-:Y:S05]  /*5f50*/  BSYNC.RECONVERGENT B6 ;  /* 0x0000000000067941 */ /* 0x000fea0003800200 */
.L_x_102:
[----:B------:R-:W-:Y:S01]  /*5f60*/  R2UR UR4, R161 ;  /* 0x00000000a10472ca */ /* 0x000fe200000e0000 */
[----:B------:R-:W-:Y:S01]  /*5f70*/  UISETP.NE.U32.AND UP0, UPT, UR60, URZ, UPT ;  /* 0x000000ff3c00728c */ /* 0x000fe2000bf05070 */
[----:B------:R-:W-:Y:S02]  /*5f80*/  ISETP.NE.U32.AND P4, PT, R156, RZ, PT ;  /* 0x000000ff9c00720c */ /* 0x000fe40003f85070 */
[----:B------:R-:W-:Y:S01]  /*5f90*/  ISETP.NE.U32.AND P2, PT, RZ, UR46, PT ;  /* 0x0000002eff007c0c */ /* 0x000fe2000bf45070 */
[----:B------:R-:W-:Y:S01]  /*5fa0*/  UISETP.NE.AND.EX UP1, UPT, UR61, URZ, UPT, UP0 ;  /* 0x000000ff3d00728c */ /* 0x000fe2000bf25300 */
[----:B------:R-:W-:Y:S01]  /*5fb0*/  ISETP.NE.AND.EX P4, PT, R157, RZ, PT, P4 ;  /* 0x000000ff9d00720c */ /* 0x000fe20003f85340 */
[----:B------:R-:W-:Y:S01]  /*5fc0*/  UPLOP3.LUT UP0, UPT, UPT, UPT, UPT, 0x40, 0x4 ;  /* 0x000000000004789c */ /* 0x000fe20003f0e870 */
[----:B------:R-:W-:Y:S05]  /*5fd0*/  ISETP.NE.AND.EX P2, PT, RZ, UR47, PT, P2 ;  /* 0x0000002fff007c0c */ /* 0x000fea000bf45320 */
[----:B------:R-:W-:Y:S06]  /*5fe0*/  UISETP.NE.AND UP2, UPT, UR4, URZ, UPT ;  /* 0x000000ff0400728c */ /* 0x000fec000bf45270 */
[----:B------:R-:W-:Y:S05]  /*5ff0*/  PLOP3.LUT P1, PT, PT, PT, UP2, 0x80, 0x8 ;  /* 0x000000000008781c */ /* 0x000fea0003f2f028 */
[----:B------:R-:W-:Y:S06]  /*6000*/  @UP2 UPLOP3.LUT UP0, UPT, UPT, UPT, UP1, 0x80, 0x8 ;  /* 0x000000000008289c */ /* 0x000fec0003f0f010 */
[----:B------:R-:W-:Y:S01]  /*6010*/  PLOP3.LUT P0, PT, PT, PT, UP0, 0x80, 0x8 ;  /* 0x000000000008781c */ /* 0x000fe20003f0f008 */
[----:B------:R-:W-:Y:S01]  /*6020*/  @!UPT UIADD3 URZ, UPT, UPT, URZ, URZ, URZ ;  /* 0x000000fffffff290 */ /* 0x000fe2000fffe0ff */
[----:B------:R-:W-:Y:S11]  /*6030*/  BRA.U !UP1, `(.L_x_104) ;  /* 0x00000001093c7547 */ /* 0x000ff6000b800000 */
[----:B------:R-:W-:Y:S01]  /*6040*/  UISETP.NE.U32.AND UP0, UPT, UR46, URZ, UPT ;  /* 0x000000ff2e00728c */ /* 0x000fe2000bf05070 */
[----:B-1----:R-:W-:Y:S01]  /*6050*/  HFMA2 R0, -RZ, RZ, 0, 5.9604644775390625e-08 ;  /* 0x00000001ff007431 */ /* 0x002fe200000001ff */
[----:B------:R-:W1:Y:S01]  /*6060*/  LDCU.64 UR8, c[0x0][0x358] ;  /* 0x00006b00ff0877ac */ /* 0x000e620008000a00 */
[----:B------:R-:W-:Y:S01]  /*6070*/  IMAD.MOV.U32 R158, RZ, RZ, 0x1 ;  /* 0x00000001ff9e7424 */ /* 0x000fe200078e00ff */
[----:B------:R-:W-:Y:S06]  /*6080*/  UISETP.NE.AND.EX UP0, UPT, UR47, URZ, UPT, UP0 ;  /* 0x000000ff2f00728c */ /* 0x000fec000bf05300 */
[----:B------:R-:W-:Y:S05]  /*6090*/  PLOP3.LUT P3, PT, PT, PT, UP0, 0x80, 0x8 ;  /* 0x000000000008781c */ /* 0x000fea0003f6f008 */
[----:B------:R-:W2:Y:S01]  /*60a0*/  @UP0 LDCU.64 UR4, c[0x0][0x888] ;  /* 0x00011100ff0407ac */ /* 0x000ea20008000a00 */
[----:B------:R-:W-:Y:S07]  /*60b0*/  @UP0 UIMAD UR6, UR36, UR60, URZ ;  /* 0x0000003c240602a4 */ /* 0x000fee000f8e02ff */
[----:B------:R-:W-:Y:S01]  /*60c0*/  @!P3 PRMT R158, R0, 0x7610, R158 ;  /* 0x00007610009eb816 */ /* 0x000fe2000000009e */
[----:B--2---:R-:W-:Y:S06]  /*60d0*/  @UP0 UIMAD.WIDE UR4, UR6, 0x4, UR4 ;  /* 0x00000004060408a5 */ /* 0x004fec000f8e0204 */
[----:B------:R-:W-:Y:S01]  /*60e0*/  IMAD.U32 R2, RZ, RZ, UR4 ;  /* 0x00000004ff027e24 */ /* 0x000fe2000f8e00ff */
[----:B------:R-:W-:Y:S04]  /*60f0*/  MOV R3, UR5 ;  /* 0x0000000500037c02 */ /* 0x000fe80008000f00 */
[----:B------:R-:W2:Y:S01]  /*6100*/  @!UP0 LDCU UR4, c[0x0][0x880] ;  /* 0x00011000ff0487ac */ /* 0x000ea20008000800 */
[----:B-1---5:R3:W5:Y:S02]  /*6110*/  @P3 LDG.E R73, desc[UR8][R2.64] ;  /* 0x0000000802493981 */ /* 0x022764000c1e1900 */
[----:B--23--:R-:W-:Y:S02]  /*6120*/  @!P3 IMAD.U32 R73, RZ, RZ, UR4 ;  /* 0x00000004ff49be24 */ /* 0x00cfe4000f8e00ff */
.L_x_104:
[----:B------:R-:W-:Y:S05]  /*6130*/  @!P4 BRA `(.L_x_105) ;  /* 0x000000000024c947 */ /* 0x000fea0003800000 */
[----:B------:R-:W-:Y:S01]  /*6140*/  ISETP.NE.U32.AND P3, PT, R138, RZ, PT ;  /* 0x000000ff8a00720c */ /* 0x000fe20003f65070 */
[----:B------:R-:W2:Y:S03]  /*6150*/  LDCU.64 UR4, c[0x0][0x358] ;  /* 0x00006b00ff0477ac */ /* 0x000ea60008000a00 */
[----:B------:R-:W-:Y:S11]  /*6160*/  ISETP.NE.AND.EX P3, PT, R139, RZ, PT, P3 ;  /* 0x000000ff8b00720c */ /* 0x000ff60003f65330 */
[----:B------:R-:W-:Y:S02]  /*6170*/  @!UPT UIADD3 URZ, UPT, UPT, URZ, URZ, URZ ;  /* 0x000000fffffff290 */ /* 0x000fe4000fffe0ff */
[----:B------:R-:W3:Y:S01]  /*6180*/  @P3 LDC.64 R2, c[0x0][0x8a8] ;  /* 0x00022a00ff023b82 */ /* 0x000ee20000000a00 */
[----:B-1----:R-:W-:Y:S04]  /*6190*/  @P3 IMAD R0, R156, UR36, RZ ;  /* 0x000000249c003c24 */ /* 0x002fe8000f8e02ff */
[----:B---3--:R-:W-:Y:S05]  /*61a0*/  @P3 IMAD.WIDE R2, R0, 0x4, R2 ;  /* 0x0000000400023825 */ /* 0x008fea00078e0202 */
[----:B--2--5:R2:W5:Y:S02]  /*61b0*/  @P3 LDG.E R70, desc[UR4][R2.64] ;  /* 0x0000000402463981 */ /* 0x024564000c1e1900 */
[----:B--2---:R-:W3:Y:S02]  /*61c0*/  @!P3 LDC R70, c[0x0][0x8a0] ;  /* 0x00022800ff46bb82 */ /* 0x004ee40000000800 */
.L_x_105:
[----:B-----5:R-:W-:Y:S01]  /*61d0*/  FSETP.NEU.AND P4, PT, R73, RZ, PT ;  /* 0x000000ff4900720b */ /* 0x020fe20003f8d000 */
[----:B------:R-:W-:Y:S01]  /*61e0*/  BSSY B1, `(.L_x_106) ;  /* 0x0000047000017945 */ /* 0x000fe20003800000 */
[----:B------:R-:W-:Y:S01]  /*61f0*/  SEL R5, RZ, 0xffffffff, P2 ;  /* 0xffffffffff057807 */ /* 0x000fe20001000000 */
[----:B------:R-:W-:Y:S01]  /*6200*/  IMAD.MOV.U32 R180, RZ, RZ, 0x1 ;  /* 0x00000001ffb47424 */ /* 0x000fe200078e00ff */
[----:B------:R-:W-:Y:S01]  /*6210*/  LOP3.LUT P3, RZ, R158, 0xff, RZ, 0xc0, !PT ;  /* 0x000000ff9eff7812 */ /* 0x000fe2000786c0ff */
[----:B------:R-:W-:Y:S01]  /*6220*/  IMAD R71, R68, 0x100, R69 ;  /* 0x0000010044477824 */ /* 0x000fe200078e0245 */
[----:B-1----:R-:W-:Y:S02]  /*6230*/  @P1 SEL R0, RZ, 0xffffffff, P4 ;  /* 0xffffffffff001807 */ /* 0x002fe40002000000 */
[----:B------:R-:W-:Y:S02]  /*6240*/  CS2R R154, SRZ ;  /* 0x00000000009a7805 */ /* 0x000fe4000001ff00 */
[----:B------:R-:W-:Y:S02]  /*6250*/  LEA R3, R166, UR44, 0x3 ;  /* 0x0000002ca6037c11 */ /* 0x000fe4000f8e18ff */
[----:B------:R-:W-:Y:S02]  /*6260*/  CS2R R152, SRZ ;  /* 0x0000000000987805 */ /* 0x000fe4000001ff00 */
[----:B------:R-:W-:Y:S02]  /*6270*/  @P0 SEL R0, R5, R0, !P3 ;  /* 0x0000000005000207 */ /* 0x000fe40005800000 */
[----:B------:R-:W-:Y:S02]  /*6280*/  CS2R R150, SRZ ;  /* 0x0000000000967805 */ /* 0x000fe4000001ff00 */
[----:B------:R-:W-:Y:S02]  /*6290*/  LEA R177, R68, UR44, 0x3 ;  /* 0x0000002c44b17c11 */ /* 0x000fe4000f8e18ff */
[----:B------:R-:W-:Y:S02]  /*62a0*/  CS2R R148, SRZ ;  /* 0x0000000000947805 */ /* 0x000fe4000001ff00 */
[----:B------:R-:W-:Y:S02]  /*62b0*/  @P1 LOP3.LUT R0, R0, 0x1, RZ, 0xc0, !PT ;  /* 0x0000000100001812 */ /* 0x000fe400078ec0ff */
[----:B------:R-:W-:Y:S02]  /*62c0*/  CS2R R146, SRZ ;  /* 0x0000000000927805 */ /* 0x000fe4000001ff00 */
[----:B------:R-:W-:Y:S02]  /*62d0*/  SHF.L.U32 R4, R168, 0x1f, RZ ;  /* 0x0000001fa8047819 */ /* 0x000fe400000006ff */
[----:B------:R-:W-:Y:S02]  /*62e0*/  CS2R R144, SRZ ;  /* 0x0000000000907805 */ /* 0x000fe4000001ff00 */
[----:B------:R-:W-:Y:S02]  /*62f0*/  ISETP.NE.U32.OR P6, PT, R0, 0x1, !P1 ;  /* 0x000000010000780c */ /* 0x000fe40004fc5470 */
[----:B------:R-:W-:Y:S02]  /*6300*/  CS2R R142, SRZ ;  /* 0x00000000008e7805 */ /* 0x000fe4000001ff00 */
[----:B------:R-:W-:Y:S02]  /*6310*/  PLOP3.LUT P2, PT, PT, PT, UP1, 0x80, 0x8 ;  /* 0x000000000008781c */ /* 0x000fe40003f4f018 */
[----:B------:R-:W-:Y:S02]  /*6320*/  CS2R R140, SRZ ;  /* 0x00000000008c7805 */ /* 0x000fe4000001ff00 */
[----:B------:R-:W-:Y:S02]  /*6330*/  SEL R0, RZ, 0xffffffff, P4 ;  /* 0xffffffffff007807 */ /* 0x000fe40002000000 */
[----:B------:R-:W-:Y:S03]  /*6340*/  P2R R189, PR, RZ, 0x40 ;  /* 0x00000040ffbd7803 */ /* 0x000fe60000000000 */
[----:B------:R-:W-:Y:S04]  /*6350*/  @P6 SHF.L.U32 R2, R165, 0x1f, RZ ;  /* 0x0000001fa5026819 */ /* 0x000fe800000006ff */
[----:B------:R-:W-:Y:S01]  /*6360*/  @P2 SEL R0, R5, R0, !P3 ;  /* 0x0000000005002207 */ /* 0x000fe20005800000 */
[----:B------:R-:W1:Y:S03]  /*6370*/  @P6 SYNCS.PHASECHK.TRANS64.TRYWAIT P1, [R3+URZ+0xe0], R2 ;  /* 0x0000e002030065a7 */ /* 0x000e6600080211ff */
[----:B------:R-:W-:Y:S04]  /*6380*/  LOP3.LUT R0, R0, 0x1, RZ, 0xc0, !PT ;  /* 0x0000000100007812 */ /* 0x000fe800078ec0ff */
[----:B------:R-:W-:Y:S04]  /*6390*/  ISETP.NE.U32.AND P5, PT, R0, 0x1, PT ;  /* 0x000000010000780c */ /* 0x000fe80003fa5070 */
[----:B------:R-:W-:Y:S01]  /*63a0*/  P2R R181, PR, RZ, 0x20 ;  /* 0x00000020ffb57803 */ /* 0x000fe20000000000 */
[----:B------:R2:W4:Y:S01]  /*63b0*/  SYNCS.PHASECHK.TRANS64.TRYWAIT P0, [R177+URZ+0x150], R4 ;  /* 0x00015004b10075a7 */ /* 0x00052200080011ff */
[----:B-1----:R-:W-:Y:S01]  /*63c0*/  @P6 SEL R180, RZ, 0x1, !P1 ;  /* 0x00000001ffb46807 */ /* 0x002fe20004800000 */
[----:B--2---:R-:W-:Y:S06]  /*63d0*/  @!P6 BRA `(.L_x_107) ;  /* 0x00000000009ce947 */ /* 0x004fec0003800000 */
[----:B------:R-:W-:Y:S01]  /*63e0*/  @P5 IMAD R7, R166, 0x2000, R171 ;  /* 0x00002000a6075824 */ /* 0x000fe200078e02ab */
[----:B------:R-:W1:Y:S01]  /*63f0*/  S2R R0, SR_CgaCtaId ;  /* 0x0000000000007919 */ /* 0x000e620000008800 */
[----:B------:R-:W-:Y:S01]  /*6400*/  ISETP.NE.AND P1, PT, R180, RZ, PT ;  /* 0x000000ffb400720c */ /* 0x000fe20003f25270 */
[----:B------:R-:W-:Y:S01]  /*6410*/  BSSY B0, `(.L_x_108) ;  /* 0x0000010000007945 */ /* 0x000fe20003800000 */
[--C-:B------:R-:W-:Y:S01]  /*6420*/  @P5 IMAD R8, R172, -0x10, R7.reuse ;  /* 0xfffffff0ac085824 */ /* 0x100fe200078e0207 */
[----:B------:R-:W-:Y:S01]  /*6430*/  CS2R R142, SRZ ;  /* 0x00000000008e7805 */ /* 0x000fe2000001ff00 */
[----:B------:R-:W-:Y:S01]  /*6440*/  @P5 IMAD R6, R170, -0x10, R7 ;  /* 0xfffffff0aa065824 */ /* 0x000fe200078e0207 */
[----:B------:R-:W-:Y:S01]  /*6450*/  CS2R R140, SRZ ;  /* 0x00000000008c7805 */ /* 0x000fe2000001ff00 */
[----:B------:R-:W-:Y:S01]  /*6460*/  @P5 IMAD R5, R169, 0x10, R8 ;  /* 0x00000010a9055824 */ /* 0x000fe200078e0208 */
[----:B------:R-:W-:Y:S02]  /*6470*/  CS2R R150, SRZ ;  /* 0x0000000000967805 */ /* 0x000fe4000001ff00 */
[----:B------:R-:W-:Y:S02]  /*6480*/  CS2R R148, SRZ ;  /* 0x0000000000947805 */ /* 0x000fe4000001ff00 */
[----:B------:R-:W-:Y:S02]  /*6490*/  CS2R R146, SRZ ;  /* 0x0000000000927805 */ /* 0x000fe4000001ff00 */
[----:B------:R-:W-:Y:S02]  /*64a0*/  CS2R R144, SRZ ;  /* 0x0000000000907805 */ /* 0x000fe4000001ff00 */
[----:B------:R-:W-:Y:S02]  /*64b0*/  CS2R R154, SRZ ;  /* 0x00000000009a7805 */ /* 0x000fe4000001ff00 */
[----:B------:R-:W-:Y:S01]  /*64c0*/  CS2R R152, SRZ ;  /* 0x0000000000987805 */ /* 0x000fe2000001ff00 */
[----:B------:R-:W-:Y:S06]  /*64d0*/  @P1 BRA `(.L_x_109) ;  /* 0x00000000000c1947 */ /* 0x000fec0003800000 */
[----:B------:R-:W-:Y:S04]  /*64e0*/  SHF.L.U32 R2, R165, 0x1f, RZ ;  /* 0x0000001fa5027819 */ /* 0x000fe800000006ff */
[----:B------:R-:W2:Y:S02]  /*64f0*/  SYNCS.PHASECHK.TRANS64.TRYWAIT P1, [R3+URZ+0xe0], R2 ;  /* 0x0000e002030075a7 */ /* 0x000ea400080211ff */
[----:B--2---:R-:W-:Y:S05]  /*6500*/  @!P1 BRA `(.L_x_110) ;  /* 0x0000006400289947 */ /* 0x004fea0003800000 */
.L_x_109:
[----:B------:R-:W-:Y:S05]  /*6510*/  BSYNC B0 ;  /* 0x0000000000007941 */ /* 0x000fea0003800000 */
.L_x_108:
[----:B------:R-:W-:Y:S01]  /*6520*/  ISETP.NE.AND P1, PT, R181, RZ, PT ;  /* 0x000000ffb500720c */ /* 0x000fe20003f25270 */
[----:B--2---:R-:W-:Y:S02]  /*6530*/  VIADD R3, R3, 0x100 ;  /* 0x0000010003037836 */ /* 0x004fe40000000000 */
[----:B------:R-:W-:Y:S03]  /*6540*/  VIADD R166, R166, 0x1 ;  /* 0x00000001a6a67836 */ /* 0x000fe60000000000 */
[----:B-1----:R-:W-:Y:S07]  /*6550*/  PRMT R0, R0, 0x654, R3 ;  /* 0x0000065400007816 */ /* 0x002fee0000000003 */
[----:B------:R1:W2:Y:S04]  /*6560*/  @P1 LDS.128 R140, [R7] ;  /* 0x00000000078c1984 */ /* 0x0002a80000000c00 */
[----:B------:R1:W1:Y:S04]  /*6570*/  @P1 LDS.128 R148, [R6+0x20] ;  /* 0x0000200006941984 */ /* 0x0002680000000c00 */
[----:B------:R1:W1:Y:S04]  /*6580*/  @P1 LDS.128 R144, [R8+0x10] ;  /* 0x0000100008901984 */ /* 0x0002680000000c00 */
[----:B------:R1:W1:Y:S01]  /*6590*/  @P1 LDS.128 R152, [R5+0x10] ;  /* 0x0000100005981984 */ /* 0x0002620000000c00 */
[C---:B------:R-:W-:Y:S01]  /*65a0*/  ISETP.NE.AND P1, PT, R166.reuse, 0x4, PT ;  /* 0x00000004a600780c */ /* 0x040fe20003f25270 */
[----:B------:R-:W-:Y:S01]  /*65b0*/  @!PT LDS RZ, [RZ] ;  /* 0x00000000fffff984 */ /* 0x000fe20000000800 */
[----:B------:R-:W-:Y:S01]  /*65c0*/  @!PT LDS RZ, [RZ] ;  /* 0x00000000fffff984 */ /* 0x000fe20000000800 */
[----:B------:R-:W-:Y:S01]  /*65d0*/  @!PT LDS RZ, [RZ] ;  /* 0x00000000fffff984 */ /* 0x000fe20000000800 */
[----:B------:R-:W-:Y:S01]  /*65e0*/  @!PT LDS RZ, [RZ] ;  /* 0x00000000fffff984 */ /* 0x000fe20000000800 */
[----:B------:R5:W-:Y:S06]  /*65f0*/  MEMBAR.ALL.CTA ;  /* 0x0000000000007992 */ /* 0x000bec0000008000 */
[----:B-----5:R-:W5:Y:S01]  /*6600*/  FENCE.VIEW.ASYNC.S ;  /* 0x00000000000073c6 */ /* 0x020f620000000000 */
[----:B------:R-:W-:Y:S01]  /*6610*/  SEL R166, R166, RZ, P1 ;  /* 0x000000ffa6a67207 */ /* 0x000fe20000800000 */
[----:B-----5:R5:W-:Y:S02]  /*6620*/  SYNCS.ARRIVE.TRANS64.RED.A1T0 RZ, [R0+URZ], RZ ;  /* 0x000000ff00ff79a7 */ /* 0x020be400081004ff */
[----:B-----5:R-:W-:Y:S04]  /*6630*/  SEL R0, RZ, 0x1, P1 ;  /* 0x00000001ff007807 */ /* 0x020fe80000800000 */
[----:B--2---:R-:W-:Y:S02]  /*6640*/  LOP3.LUT R165, R165, R0, RZ, 0x3c, !PT ;  /* 0x00000000a5a57212 */ /* 0x004fe400078e3cff */
.L_x_107:
[----:B------:R-:W-:Y:S05]  /*6650*/  BSYNC B1 ;  /* 0x0000000000017941 */ /* 0x000fea0003800000 */
.L_x_106:
[----:B------:R-:W-:Y:S04]  /*6660*/  SHF.R.U32.HI R0, RZ, 0x15, R71 ;  /* 0x00000015ff007819 */ /* 0x000fe80000011647 */
[----:B------:R-:W-:Y:S01]  /*6670*/  LOP3.LUT P1, RZ, R0, 0x3, R159, 0x48, !PT ;  /* 0x0000000300ff7812 */ /* 0x000fe2000782489f */
[----:B------:R-:W-:Y:S01]  /*6680*/  @!UPT UIADD3 URZ, UPT, UPT, URZ, URZ, URZ ;  /* 0x000000fffffff290 */ /* 0x000fe2000fffe0ff */
[----:B----4-:R-:W-:Y:S11]  /*6690*/  @P0 BRA `(.L_x_111) ;  /* 0x0000000000080947 */ /* 0x010ff60003800000 */
[----:B------:R-:W2:Y:S02]  /*66a0*/  SYNCS.PHASECHK.TRANS64.TRYWAIT P0, [R177+URZ+0x150], R4 ;  /* 0x00015004b10075a7 */ /* 0x000ea400080011ff */
[----:B--2---:R-:W-:Y:S05]  /*66b0*/  @!P0 BRA `(.L_x_112) ;  /* 0x0000006000d08947 */ /* 0x004fea0003800000 */
.L_x_111:
[----:B------:R-:W-:Y:S04]  /*66c0*/  BSSY.RECONVERGENT B6, `(.L_x_113) ;  /* 0x0000012000067945 */ /* 0x000fe80003800200 */
[----:B------:R-:W-:Y:S05]  /*66d0*/  @!P1 BRA `(.L_x_114) ;  /* 0x0000000000409947 */ /* 0x000fea0003800000 */
[----:B------:R-:W4:Y:S01]  /*66e0*/  LDCU.64 UR8, c[0x4][0x78] ;  /* 0x01000f00ff0877ac */ /* 0x000f220008000a00 */
[----:B------:R-:W-:Y:S01]  /*66f0*/  MOV R3, 0x0 ;  /* 0x0000000000037802 */ /* 0x000fe20000000f00 */
[----:B------:R-:W-:Y:S02]  /*6700*/  HFMA2 R12, -RZ, RZ, 0, 5.9604644775390625e-08 ;  /* 0x00000001ff0c7431 */ /* 0x000fe400000001ff */
[----:B-1----:R-:W-:Y:S02]  /*6710*/  IMAD.MOV.U32 R8, RZ, RZ, 0x192 ;  /* 0x00000192ff087424 */ /* 0x002fe400078e00ff */
[----:B------:R-:W-:Y:S01]  /*6720*/  IMAD.MOV.U32 R13, RZ, RZ, RZ ;  /* 0x000000ffff0d7224 */ /* 0x000fe200078e00ff */
[----:B------:R-:W1:Y:S01]  /*6730*/  LDCU.64 UR6, c[0x4][0x80] ;  /* 0x01001000ff0677ac */ /* 0x000e620008000a00 */
[----:B------:R-:W3:Y:S01]  /*6740*/  LDC.64 R2, c[0x4][R3] ;  /* 0x0100000003027b82 */ /* 0x000ee20000000a00 */
[----:B------:R-:W5:Y:S01]  /*6750*/  LDCU.64 UR4, c[0x4][0x18] ;  /* 0x01000300ff0477ac */ /* 0x000f620008000a00 */
[----:B----4-:R-:W-:Y:S01]  /*6760*/  MOV R5, UR9 ;  /* 0x0000000900057c02 */ /* 0x010fe20008000f00 */
[----:B--2---:R-:W-:Y:S01]  /*6770*/  IMAD.U32 R4, RZ, RZ, UR8 ;  /* 0x00000008ff047e24 */ /* 0x004fe2000f8e00ff */
[----:B-1----:R-:W-:Y:S01]  /*6780*/  MOV R7, UR7 ;  /* 0x0000000700077c02 */ /* 0x002fe20008000f00 */
[----:B------:R-:W-:Y:S01]  /*6790*/  IMAD.U32 R6, RZ, RZ, UR6 ;  /* 0x00000006ff067e24 */ /* 0x000fe2000f8e00ff */
[----:B-----5:R-:W-:Y:S01]  /*67a0*/  MOV R11, UR5 ;  /* 0x00000005000b7c02 */ /* 0x020fe20008000f00 */
[----:B------:R-:W-:Y:S02]  /*67b0*/  IMAD.U32 R10, RZ, RZ, UR4 ;  /* 0x00000004ff0a7e24 */ /* 0x000fe4000f8e00ff */
[----:B------:R-:W-:Y:S07]  /*67c0*/  LEPC R20, `(.L_x_114) ;  /* 0x000000001014794e */ /* 0x000fee0000000000 */
[----:B---3--:R-:W-:Y:S05]  /*67d0*/  CALL.ABS.NOINC R2 ;  /* 0x0000000002007343 */ /* 0x008fea0003c00000 */
.L_x_114:
[----:B------:R-:W-:Y:S05]  /*67e0*/  BSYNC.RECONVERGENT B6 ;  /* 0x0000000000067941 */ /* 0x000fea0003800200 */
.L_x_113:
[-C--:B------:R-:W-:Y:S01]  /*67f0*/  F2FP.F16.E4M3.UNPACK_B R74, R140.reuse ;  /* 0x0000008cff4a723e */ /* 0x080fe200020006ff */
[----:B------:R-:W-:Y:S05]  /*6800*/  WARPSYNC.ALL ;  /* 0x0000000000007948 */ /* 0x000fea0003800000 */
[----:B------:R-:W-:Y:S01]  /*6810*/  R2UR UR4, R71 ;  /* 0x00000000470472ca */ /* 0x000fe200000e0000 */
[--C-:B------:R-:W-:Y:S01]  /*6820*/  HADD2.F32 R72, -RZ, R74.reuse.H0_H0 ;  /* 0x2000004aff487230 */ /* 0x100fe20000004100 */
[----:B------:R-:W-:Y:S01]  /*6830*/  F2FP.F16.E4M3.UNPACK_B R76, R140.H1 ;  /* 0x0000008cff4c723e */ /* 0x000fe200030006ff */
[----:B------:R-:W-:Y:S01]  /*6840*/  HADD2.F32 R75, -RZ, R74.H1_H1 ;  /* 0x3000004aff4b7230 */ /* 0x000fe20000004100 */
[-C--:B------:R-:W-:Y:S01]  /*6850*/  F2FP.F16.E4M3.UNPACK_B R78, R141.reuse ;  /* 0x0000008dff4e723e */ /* 0x080fe200020006ff */
[----:B------:R-:W-:Y:S01]  /*6860*/  BSSY.RECONVERGENT B0, `(.L_x_115) ;  /* 0x000011d000007945 */ /* 0x000fe20003800200 */
[----:B------:R-:W-:Y:S01]  /*6870*/  F2FP.F16.E4M3.UNPACK_B R80, R141.H1 ;  /* 0x0000008dff50723e */ /* 0x000fe200030006ff */
[----:B------:R-:W-:Y:S01]  /*6880*/  HADD2.F32 R74, -RZ, R76.H0_H0 ;  /* 0x2000004cff4a7230 */ /* 0x000fe20000004100 */
[-C--:B------:R-:W-:Y:S01]  /*6890*/  F2FP.F16.E4M3.UNPACK_B R82, R142.reuse ;  /* 0x0000008eff52723e */ /* 0x080fe200020006ff */
[--C-:B------:R-:W-:Y:S01]  /*68a0*/  HADD2.F32 R77, -RZ, R78.reuse.H0_H0 ;  /* 0x2000004eff4d7230 */ /* 0x100fe20000004100 */
[----:B------:R-:W-:Y:S01]  /*68b0*/  F2FP.F16.E4M3.UNPACK_B R84, R142.H1 ;  /* 0x0000008eff54723e */ /* 0x000fe200030006ff */
[----:B------:R-:W-:Y:S01]  /*68c0*/  HADD2.F32 R78, -RZ, R78.H1_H1 ;  /* 0x3000004eff4e7230 */ /* 0x000fe20000004100 */
[-C--:B------:R-:W-:Y:S01]  /*68d0*/  F2FP.F16.E4M3.UNPACK_B R86, R143.reuse ;  /* 0x0000008fff56723e */ /* 0x080fe200020006ff */
[----:B-12---:R-:W3:Y:S01]  /*68e0*/  LDTM.x64 R4, tmem[UR4] ;  /* 0x00000004000479ee */ /* 0x006ee20008340000 */
[----:B------:R-:W-:Y:S01]  /*68f0*/  F2FP.F16.E4M3.UNPACK_B R88, R143.H1 ;  /* 0x0000008fff58723e */ /* 0x000fe200030006ff */
[----:B------:R-:W-:Y:S01]  /*6900*/  HADD2.F32 R76, -RZ, R76.H1_H1 ;  /* 0x3000004cff4c7230 */ /* 0x000fe20000004100 */
[-C--:B------:R-:W-:Y:S01]  /*6910*/  F2FP.F16.E4M3.UNPACK_B R90, R144.reuse ;  /* 0x00000090ff5a723e */ /* 0x080fe200020006ff */
[----:B------:R-:W-:Y:S01]  /*6920*/  HADD2.F32 R79, -RZ, R80.H0_H0 ;  /* 0x20000050ff4f7230 */ /* 0x000fe20000004100 */
[----:B------:R-:W-:Y:S01]  /*6930*/  F2FP.F16.E4M3.UNPACK_B R92, R144.H1 ;  /* 0x00000090ff5c723e */ /* 0x000fe200030006ff */
[--C-:B------:R-:W-:Y:S01]  /*6940*/  HADD2.F32 R81, -RZ, R82.reuse.H0_H0 ;  /* 0x20000052ff517230 */ /* 0x100fe20000004100 */
[----:B------:R-:W-:Y:S01]  /*6950*/  SHF.L.U32 R182, R164, 0x4, RZ ;  /* 0x00000004a4b67819 */ /* 0x000fe200000006ff */
[----:B------:R-:W-:Y:S01]  /*6960*/  HADD2.F32 R82, -RZ, R82.H1_H1 ;  /* 0x30000052ff527230 */ /* 0x000fe20000004100 */
[----:B------:R-:W-:Y:S01]  /*6970*/  SHF.L.U32 R188, R163, 0x4, RZ ;  /* 0x00000004a3bc7819 */ /* 0x000fe200000006ff */
[--C-:B------:R-:W-:Y:S01]  /*6980*/  HADD2.F32 R85, -RZ, R86.reuse.H0_H0 ;  /* 0x20000056ff557230 */ /* 0x100fe20000004100 */
[----:B------:R-:W-:Y:S01]  /*6990*/  IADD3 R176, PT, PT, R171, R182, RZ ;  /* 0x000000b6abb07210 */ /* 0x000fe20007ffe0ff */
[----:B------:R-:W-:Y:S01]  /*69a0*/  HADD2.F32 R86, -RZ, R86.H1_H1 ;  /* 0x30000056ff567230 */ /* 0x000fe20000004100 */
[----:B------:R-:W-:Y:S01]  /*69b0*/  SHF.L.U32 R183, R169, 0x4, RZ ;  /* 0x00000004a9b77819 */ /* 0x000fe200000006ff */
[--C-:B------:R-:W-:Y:S01]  /*69c0*/  HADD2.F32 R89, -RZ, R90.reuse.H0_H0 ;  /* 0x2000005aff597230 */ /* 0x100fe20000004100 */
[----:B------:R-:W-:Y:S01]  /*69d0*/  F2FP.F16.E4M3.UNPACK_B R94, R145 ;  /* 0x00000091ff5e723e */ /* 0x000fe200020006ff */
[----:B------:R-:W-:Y:S01]  /*69e0*/  HADD2.F32 R90, -RZ, R90.H1_H1 ;  /* 0x3000005aff5a7230 */ /* 0x000fe20000004100 */
[----:B------:R-:W-:Y:S01]  /*69f0*/  IADD3 R178, PT, PT, R183, R176, RZ ;  /* 0x000000b0b7b27210 */ /* 0x000fe20007ffe0ff */
[----:B------:R-:W-:Y:S01]  /*6a00*/  HADD2.F32 R80, -RZ, R80.H1_H1 ;  /* 0x30000050ff507230 */ /* 0x000fe20000004100 */
[----:B------:R-:W-:Y:S01]  /*6a10*/  F2FP.F16.E4M3.UNPACK_B R98, R146 ;  /* 0x00000092ff62723e */ /* 0x000fe200020006ff */
[--C-:B------:R-:W-:Y:S01]  /*6a20*/  HADD2.F32 R93, -RZ, R94.reuse.H0_H0 ;  /* 0x2000005eff5d7230 */ /* 0x100fe20000004100 */
[----:B------:R-:W-:Y:S01]  /*6a30*/  F2FP.F16.E4M3.UNPACK_B R102, R147 ;  /* 0x00000093ff66723e */ /* 0x000fe200020006ff */
[----:B------:R-:W-:Y:S01]  /*6a40*/  HADD2.F32 R94, -RZ, R94.H1_H1 ;  /* 0x3000005eff5e7230 */ /* 0x000fe20000004100 */
[----:B------:R-:W-:Y:S01]  /*6a50*/  F2FP.F16.E4M3.UNPACK_B R106, R148 ;  /* 0x00000094ff6a723e */ /* 0x000fe200020006ff */
[C---:B---3--:R-:W-:Y:S01]  /*6a60*/  FMUL R0, R70.reuse, R4 ;  /* 0x0000000446007220 */ /* 0x048fe20000400000 */
[C---:B------:R-:W-:Y:S01]  /*6a70*/  FMUL R2, R70.reuse, R5 ;  /* 0x0000000546027220 */ /* 0x040fe20000400000 */
[C---:B------:R-:W-:Y:S01]  /*6a80*/  FMUL R4, R70.reuse, R8 ;  /* 0x0000000846047220 */ /* 0x040fe20000400000 */
[C---:B------:R-:W-:Y:S01]  /*6a90*/  FMUL R5, R70.reuse, R9 ;  /* 0x0000000946057220 */ /* 0x040fe20000400000 */
[C---:B------:R-:W-:Y:S01]  /*6aa0*/  FFMA R0, R73.reuse, R72, R0 ;  /* 0x0000004849007223 */ /* 0x040fe20000000000 */
[C---:B------:R-:W-:Y:S01]  /*6ab0*/  FFMA R2, R73.reuse, R75, R2 ;  /* 0x0000004b49027223 */ /* 0x040fe20000000002 */
[C---:B------:R-:W-:Y:S01]  /*6ac0*/  FMUL R8, R70.reuse, R12 ;  /* 0x0000000c46087220 */ /* 0x040fe20000400000 */
[C---:B------:R-:W-:Y:S01]  /*6ad0*/  FMUL R9, R70.reuse, R13 ;  /* 0x0000000d46097220 */ /* 0x040fe20000400000 */
[C---:B------:R-:W-:Y:S01]  /*6ae0*/  FMUL R12, R70.reuse, R16 ;  /* 0x00000010460c7220 */ /* 0x040fe20000400000 */
[C---:B------:R-:W-:Y:S01]  /*6af0*/  FMUL R13, R70.reuse, R17 ;  /* 0x00000011460d7220 */ /* 0x040fe20000400000 */
[C---:B------:R-:W-:Y:S01]  /*6b00*/  FMUL R16, R70.reuse, R20 ;  /* 0x0000001446107220 */ /* 0x040fe20000400000 */
[C---:B------:R-:W-:Y:S01]  /*6b10*/  FMUL R17, R70.reuse, R21 ;  /* 0x0000001546117220 */ /* 0x040fe20000400000 */
[C---:B------:R-:W-:Y:S01]  /*6b20*/  FMUL R20, R70.reuse, R24 ;  /* 0x0000001846147220 */ /* 0x040fe20000400000 */
[C---:B------:R-:W-:Y:S01]  /*6b30*/  FMUL R21, R70.reuse, R25 ;  /* 0x0000001946157220 */ /* 0x040fe20000400000 */
[--C-:B------:R-:W-:Y:S02]  /*6b40*/  HADD2.F32 R97, -RZ, R98.reuse.H0_H0 ;  /* 0x20000062ff617230 */ /* 0x100fe40000004100 */
[C---:B------:R-:W-:Y:S01]  /*6b50*/  FMUL R24, R70.reuse, R28 ;  /* 0x0000001c46187220 */ /* 0x040fe20000400000 */
[----:B------:R-:W-:Y:S02]  /*6b60*/  HADD2.F32 R98, -RZ, R98.H1_H1 ;  /* 0x30000062ff627230 */ /* 0x000fe40000004100 */
[C---:B------:R-:W-:Y:S01]  /*6b70*/  FMUL R25, R70.reuse, R29 ;  /* 0x0000001d46197220 */ /* 0x040fe20000400000 */
[--C-:B------:R-:W-:Y:S02]  /*6b80*/  HADD2.F32 R101, -RZ, R102.reuse.H0_H0 ;  /* 0x20000066ff657230 */ /* 0x100fe40000004100 */
[C---:B------:R-:W-:Y:S01]  /*6b90*/  FMUL R28, R70.reuse, R32 ;  /* 0x00000020461c7220 */ /* 0x040fe20000400000 */
[----:B------:R-:W-:Y:S02]  /*6ba0*/  HADD2.F32 R102, -RZ, R102.H1_H1 ;  /* 0x30000066ff667230 */ /* 0x000fe40000004100 */
[C---:B------:R-:W-:Y:S01]  /*6bb0*/  FMUL R29, R70.reuse, R33 ;  /* 0x00000021461d7220 */ /* 0x040fe20000400000 */
[--C-:B------:R-:W-:Y:S02]  /*6bc0*/  HADD2.F32 R105, -RZ, R106.reuse.H0_H0 ;  /* 0x2000006aff697230 */ /* 0x100fe40000004100 */
[C---:B------:R-:W-:Y:S01]  /*6bd0*/  FMUL R32, R70.reuse, R36 ;  /* 0x0000002446207220 */ /* 0x040fe20000400000 */
[----:B------:R-:W-:Y:S01]  /*6be0*/  F2FP.F16.E4M3.UNPACK_B R96, R145.H1 ;  /* 0x00000091ff60723e */ /* 0x000fe200030006ff */
[----:B------:R-:W-:Y:S02]  /*6bf0*/  HADD2.F32 R106, -RZ, R106.H1_H1 ;  /* 0x3000006aff6a7230 */ /* 0x000fe40000004100 */
[C---:B------:R-:W-:Y:S01]  /*6c00*/  FMUL R33, R70.reuse, R37 ;  /* 0x0000002546217220 */ /* 0x040fe20000400000 */
[C---:B------:R-:W-:Y:S01]  /*6c10*/  FMUL R36, R70.reuse, R40 ;  /* 0x0000002846247220 */ /* 0x040fe20000400000 */
[----:B------:R-:W-:Y:S01]  /*6c20*/  F2FP.F16.E4M3.UNPACK_B R100, R146.H1 ;  /* 0x00000092ff64723e */ /* 0x000fe200030006ff */
        /* <DEDUP_REMOVED lines=8> */
[----:B------:R-:W-:Y:S01]  /*6cb0*/  F2FP.F16.E4M3.UNPACK_B R110, R149 ;  /* 0x00000095ff6e723e */ /* 0x000fe200020006ff */
[C---:B------:R-:W-:Y:S01]  /*6cc0*/  FMUL R49, R70.reuse, R53 ;  /* 0x0000003546317220 */ /* 0x040fe20000400000 */
[C---:B------:R-:W-:Y:S01]  /*6cd0*/  FMUL R52, R70.reuse, R56 ;  /* 0x0000003846347220 */ /* 0x040fe20000400000 */
[----:B------:R-:W-:Y:S01]  /*6ce0*/  F2FP.F16.E4M3.UNPACK_B R112, R149.H1 ;  /* 0x00000095ff70723e */ /* 0x000fe200030006ff */
[C---:B------:R-:W-:Y:S01]  /*6cf0*/  FMUL R53, R70.reuse, R57 ;  /* 0x0000003946357220 */ /* 0x040fe20000400000 */
[--C-:B------:R-:W-:Y:S02]  /*6d00*/  HADD2.F32 R109, -RZ, R110.reuse.H0_H0 ;  /* 0x2000006eff6d7230 */ /* 0x100fe40000004100 */
[C---:B------:R-:W-:Y:S01]  /*6d10*/  FMUL R56, R70.reuse, R60 ;  /* 0x0000003c46387220 */ /* 0x040fe20000400000 */
[----:B------:R-:W-:Y:S01]  /*6d20*/  F2FP.F16.E4M3.UNPACK_B R114, R150 ;  /* 0x00000096ff72723e */ /* 0x000fe200020006ff */
[----:B------:R-:W-:Y:S02]  /*6d30*/  HADD2.F32 R110, -RZ, R110.H1_H1 ;  /* 0x3000006eff6e7230 */ /* 0x000fe40000004100 */
[C---:B------:R-:W-:Y:S01]  /*6d40*/  FMUL R57, R70.reuse, R61 ;  /* 0x0000003d46397220 */ /* 0x040fe20000400000 */
[C---:B------:R-:W-:Y:S01]  /*6d50*/  FMUL R60, R70.reuse, R64 ;  /* 0x00000040463c7220 */ /* 0x040fe20000400000 */
[----:B------:R-:W-:Y:S01]  /*6d60*/  F2FP.F16.E4M3.UNPACK_B R116, R150.H1 ;  /* 0x00000096ff74723e */ /* 0x000fe200030006ff */
[--C-:B------:R-:W-:Y:S02]  /*6d70*/  HADD2.F32 R113, -RZ, R114.reuse.H0_H0 ;  /* 0x20000072ff717230 */ /* 0x100fe40000004100 */
[C---:B------:R-:W-:Y:S01]  /*6d80*/  FMUL R61, R70.reuse, R65 ;  /* 0x00000041463d7220 */ /* 0x040fe20000400000 */
[----:B------:R-:W-:Y:S02]  /*6d90*/  HADD2.F32 R114, -RZ, R114.H1_H1 ;  /* 0x30000072ff727230 */ /* 0x000fe40000004100 */
[C---:B------:R-:W-:Y:S01]  /*6da0*/  FMUL R3, R70.reuse, R6 ;  /* 0x0000000646037220 */ /* 0x040fe20000400000 */
[----:B------:R-:W-:Y:S01]  /*6db0*/  F2FP.F16.E4M3.UNPACK_B R118, R151 ;  /* 0x00000097ff76723e */ /* 0x000fe200020006ff */
[C---:B------:R-:W-:Y:S01]  /*6dc0*/  FMUL R7, R70.reuse, R7 ;  /* 0x0000000746077220 */ /* 0x040fe20000400000 */
[C---:B------:R-:W-:Y:S01]  /*6dd0*/  FMUL R6, R70.reuse, R10 ;  /* 0x0000000a46067220 */ /* 0x040fe20000400000 */
[----:B------:R-:W-:Y:S01]  /*6de0*/  F2FP.F16.E4M3.UNPACK_B R120, R151.H1 ;  /* 0x00000097ff78723e */ /* 0x000fe200030006ff */
[C---:B------:R-:W-:Y:S01]  /*6df0*/  FFMA R3, R73.reuse, R74, R3 ;  /* 0x0000004a49037223 */ /* 0x040fe20000000003 */
[C---:B------:R-:W-:Y:S01]  /*6e00*/  FFMA R7, R73.reuse, R76, R7 ;  /* 0x0000004c49077223 */ /* 0x040fe20000000007 */
[----:B------:R-:W-:Y:S01]  /*6e10*/  F2FP.F16.E4M3.UNPACK_B R122, R152 ;  /* 0x00000098ff7a723e */ /* 0x000fe200020006ff */
[C---:B------:R-:W-:Y:S01]  /*6e20*/  FFMA R4, R73.reuse, R77, R4 ;  /* 0x0000004d49047223 */ /* 0x040fe20000000004 */
[C---:B------:R-:W-:Y:S01]  /*6e30*/  FFMA R5, R73.reuse, R78, R5 ;  /* 0x0000004e49057223 */ /* 0x040fe20000000005 */
[----:B------:R-:W-:Y:S01]  /*6e40*/  F2FP.F16.E4M3.UNPACK_B R124, R152.H1 ;  /* 0x00000098ff7c723e */ /* 0x000fe200030006ff */
[----:B------:R-:W-:Y:S01]  /*6e50*/  FFMA R6, R73, R79, R6 ;  /* 0x0000004f49067223 */ /* 0x000fe20000000006 */
[----:B------:R-:W-:Y:S01]  /*6e60*/  F2FP.SATFINITE.E4M3.F32.PACK_AB_MERGE_C R179, R7, R3, RZ ;  /* 0x0000000307b3723e */ /* 0x000fe200048070ff */
[----:B------:R-:W-:Y:S02]  /*6e70*/  HADD2.F32 R117, -RZ, R118.H0_H0 ;  /* 0x20000076ff757230 */ /* 0x000fe40000004100 */
[----:B------:R-:W-:Y:S01]  /*6e80*/  FMUL R11, R70, R11 ;  /* 0x0000000b460b7220 */ /* 0x000fe20000400000 */
[----:B------:R-:W-:Y:S01]  /*6e90*/  HADD2.F32 R83, -RZ, R84.H0_H0 ;  /* 0x20000054ff537230 */ /* 0x000fe20000004100 */
[----:B------:R-:W-:Y:S01]  /*6ea0*/  F2FP.SATFINITE.E4M3.F32.PACK_AB_MERGE_C R184, R2, R0, R179 ;  /* 0x0000000002b8723e */ /* 0x000fe200048070b3 */
[----:B------:R-:W-:Y:S01]  /*6eb0*/  HADD2.F32 R118, -RZ, R118.H1_H1 ;  /* 0x30000076ff767230 */ /* 0x000fe20000004100 */
[----:B------:R-:W-:Y:S01]  /*6ec0*/  IADD3 R179, PT, PT, R171, R188, RZ ;  /* 0x000000bcabb37210 */ /* 0x000fe20007ffe0ff */
[C---:B------:R-:W-:Y:S01]  /*6ed0*/  FFMA R11, R73.reuse, R80, R11 ;  /* 0x00000050490b7223 */ /* 0x040fe2000000000b */
[C---:B------:R-:W-:Y:S01]  /*6ee0*/  FFMA R8, R73.reuse, R81, R8 ;  /* 0x0000005149087223 */ /* 0x040fe20000000008 */
[----:B------:R-:W-:Y:S01]  /*6ef0*/  FFMA R9, R73, R82, R9 ;  /* 0x0000005249097223 */ /* 0x000fe20000000009 */
[----:B------:R-:W-:Y:S02]  /*6f00*/  HADD2.F32 R121, -RZ, R122.H0_H0 ;  /* 0x2000007aff797230 */ /* 0x000fe40000004100 */
[C---:B------:R-:W-:Y:S01]  /*6f10*/  FMUL R10, R70.reuse, R14 ;  /* 0x0000000e460a7220 */ /* 0x040fe20000400000 */
[----:B------:R-:W-:Y:S01]  /*6f20*/  HADD2.F32 R84, -RZ, R84.H1_H1 ;  /* 0x30000054ff547230 */ /* 0x000fe20000004100 */
[----:B------:R-:W-:Y:S01]  /*6f30*/  F2FP.SATFINITE.E4M3.F32.PACK_AB_MERGE_C R185, R11, R6, RZ ;  /* 0x000000060bb9723e */ /* 0x000fe200048070ff */
[----:B------:R-:W-:Y:S02]  /*6f40*/  HADD2.F32 R122, -RZ, R122.H1_H1 ;  /* 0x3000007aff7a7230 */ /* 0x000fe40000004100 */
[----:B------:R-:W-:Y:S01]  /*6f50*/  FFMA R10, R73, R83, R10 ;  /* 0x00000053490a7223 */ /* 0x000fe2000000000a */
[C---:B------:R-:W-:Y:S01]  /*6f60*/  FMUL R15, R70.reuse, R15 ;  /* 0x0000000f460f7220 */ /* 0x040fe20000400000 */
[--C-:B------:R-:W-:Y:S01]  /*6f70*/  HADD2.F32 R87, -RZ, R88.reuse.H0_H0 ;  /* 0x20000058ff577230 */ /* 0x100fe20000004100 */
[----:B------:R-:W-:Y:S01]  /*6f80*/  F2FP.SATFINITE.E4M3.F32.PACK_AB_MERGE_C R185, R5, R4, R185 ;  /* 0x0000000405b9723e */ /* 0x000fe200048070b9 */
[----:B------:R-:W-:Y:S02]  /*6f90*/  HADD2.F32 R88, -RZ, R88.H1_H1 ;  /* 0x30000058ff587230 */ /* 0x000fe40000004100 */
[C---:B------:R-:W-:Y:S01]  /*6fa0*/  FFMA R15, R73.reuse, R84, R15 ;  /* 0x00000054490f7223 */ /* 0x040fe2000000000f */
[C---:B------:R-:W-:Y:S01]  /*6fb0*/  FFMA R12, R73.reuse, R85, R12 ;  /* 0x00000055490c7223 */ /* 0x040fe2000000000c */
[----:B------:R-:W-:Y:S01]  /*6fc0*/  FFMA R13, R73, R86, R13 ;  /* 0x00000056490d7223 */ /* 0x000fe2000000000d */
[C---:B------:R-:W-:Y:S01]  /*6fd0*/  FMUL R14, R70.reuse, R18 ;  /* 0x00000012460e7220 */ /* 0x040fe20000400000 */
[----:B------:R-:W-:Y:S01]  /*6fe0*/  F2FP.F16.E4M3.UNPACK_B R126, R153 ;  /* 0x00000099ff7e723e */ /* 0x000fe200020006ff */
[C---:B------:R-:W-:Y:S01]  /*6ff0*/  FMUL R19, R70.reuse, R19 ;  /* 0x0000001346137220 */ /* 0x040fe20000400000 */
[----:B------:R-:W-:Y:S01]  /*7000*/  HADD2.F32 R91, -RZ, R92.H0_H0 ;  /* 0x2000005cff5b7230 */ /* 0x000fe20000004100 */
[----:B------:R-:W-:Y:S01]  /*7010*/  F2FP.SATFINITE.E4M3.F32.PACK_AB_MERGE_C R186, R15, R10, RZ ;  /* 0x0000000a0fba723e */ /* 0x000fe200048070ff */
[C---:B------:R-:W-:Y:S01]  /*7020*/  FFMA R14, R73.reuse, R87, R14 ;  /* 0x00000057490e7223 */ /* 0x040fe2000000000e */
[C---:B------:R-:W-:Y:S01]  /*7030*/  FFMA R19, R73.reuse, R88, R19 ;  /* 0x0000005849137223 */ /* 0x040fe20000000013 */
[C---:B------:R-:W-:Y:S01]  /*7040*/  FFMA R16, R73.reuse, R89, R16 ;  /* 0x0000005949107223 */ /* 0x040fe20000000010 */
[----:B------:R-:W-:Y:S01]  /*7050*/  F2FP.F16.E4M3.UNPACK_B R128, R153.H1 ;  /* 0x00000099ff80723e */ /* 0x000fe200030006ff */
[----:B------:R-:W-:Y:S01]  /*7060*/  FFMA R17, R73, R90, R17 ;  /* 0x0000005a49117223 */ /* 0x000fe20000000011 */
[----:B------:R-:W-:Y:S01]  /*7070*/  F2FP.SATFINITE.E4M3.F32.PACK_AB_MERGE_C R186, R9, R8, R186 ;  /* 0x0000000809ba723e */ /* 0x000fe200048070ba */
[--C-:B------:R-:W-:Y:S01]  /*7080*/  HADD2.F32 R125, -RZ, R126.reuse.H0_H0 ;  /* 0x2000007eff7d7230 */ /* 0x100fe20000004100 */
[----:B------:R-:W-:Y:S01]  /*7090*/  F2FP.SATFINITE.E4M3.F32.PACK_AB_MERGE_C R187, R19, R14, RZ ;  /* 0x0000000e13bb723e */ /* 0x000fe200048070ff */
[----:B------:R-:W-:Y:S02]  /*70a0*/  HADD2.F32 R126, -RZ, R126.H1_H1 ;  /* 0x3000007eff7e7230 */ /* 0x000fe40000004100 */
[C---:B------:R-:W-:Y:S01]  /*70b0*/  FMUL R18, R70.reuse, R22 ;  /* 0x0000001646127220 */ /* 0x040fe20000400000 */
[----:B------:R-:W-:Y:S01]  /*70c0*/  HADD2.F32 R92, -RZ, R92.H1_H1 ;  /* 0x3000005cff5c7230 */ /* 0x000fe20000004100 */
[----:B------:R-:W-:Y:S01]  /*70d0*/  F2FP.SATFINITE.E4M3.F32.PACK_AB_MERGE_C R187, R13, R12, R187 ;  /* 0x0000000c0dbb723e */ /* 0x000fe200048070bb */
[C---:B------:R-:W-:Y:S01]  /*70e0*/  FMUL R23, R70.reuse, R23 ;  /* 0x0000001746177220 */ /* 0x040fe20000400000 */
[--C-:B------:R-:W-:Y:S02]  /*70f0*/  HADD2.F32 R95, -RZ, R96.reuse.H0_H0 ;  /* 0x20000060ff5f7230 */ /* 0x100fe40000004100 */
[C---:B------:R-:W-:Y:S01]  /*7100*/  FFMA R18, R73.reuse, R91, R18 ;  /* 0x0000005b49127223 */ /* 0x040fe20000000012 */
[----:B------:R-:W-:Y:S01]  /*7110*/  HADD2.F32 R96, -RZ, R96.H1_H1 ;  /* 0x30000060ff607230 */ /* 0x000fe20000004100 */
[----:B------:R1:W-:Y:S01]  /*7120*/  STS.128 [R137+UR44+0x8200], R184 ;  /* 0x008200b889007988 */ /* 0x0003e20008000c2c */
        /* <DEDUP_REMOVED lines=48> */
[----:B------:R1:W-:Y:S01]  /*7430*/  STS.128 [R176+0x8010], R192 ;  /* 0x008010c0b0007388 */ /* 0x0003e20000000c00 */
[C---:B------:R-:W-:Y:S01]  /*7440*/  FFMA R39, R73.reuse, R108, R39 ;  /* 0x0000006c49277223 */ /* 0x040fe20000000027 */
[C---:B------:R-:W-:Y:S01]  /*7450*/  FFMA R36, R73.reuse, R109, R36 ;  /* 0x0000006d49247223 */ /* 0x040fe20000000024 */
[----:B------:R-:W-:Y:S01]  /*7460*/  FFMA R37, R73, R110, R37 ;  /* 0x0000006e49257223 */ /* 0x000fe20000000025 */
[----:B------:R-:W-:Y:S01]  /*7470*/  FMUL R38, R70, R42 ;  /* 0x0000002a46267220 */ /* 0x000fe20000400000 */
[----:B------:R-:W-:Y:S01]  /*7480*/  ISETP.NE.AND P0, PT, R174, RZ, PT ;  /* 0x000000ffae00720c */ /* 0x000fe20003f05270 */
[C---:B------:R-:W-:Y:S01]  /*7490*/  FMUL R43, R70.reuse, R43 ;  /* 0x0000002b462b7220 */ /* 0x040fe20000400000 */
[--C-:B------:R-:W-:Y:S01]  /*74a0*/  HADD2.F32 R115, -RZ, R116.reuse.H0_H0 ;  /* 0x20000074ff737230 */ /* 0x100fe20000004100 */
[----:B------:R-:W-:Y:S01]  /*74b0*/  F2FP.SATFINITE.E4M3.F32.PACK_AB_MERGE_C R196, R39, R34, RZ ;  /* 0x0000002227c4723e */ /* 0x000fe200048070ff */
[C---:B------:R-:W-:Y:S01]  /*74c0*/  FFMA R38, R73.reuse, R111, R38 ;  /* 0x0000006f49267223 */ /* 0x040fe20000000026 */
[C---:B------:R-:W-:Y:S01]  /*74d0*/  FFMA R43, R73.reuse, R112, R43 ;  /* 0x00000070492b7223 */ /* 0x040fe2000000002b */
[----:B------:R-:W-:Y:S01]  /*74e0*/  FFMA R40, R73, R113, R40 ;  /* 0x0000007149287223 */ /* 0x000fe20000000028 */
[----:B------:R-:W-:Y:S01]  /*74f0*/  F2FP.SATFINITE.E4M3.F32.PACK_AB_MERGE_C R196, R33, R32, R196 ;  /* 0x0000002021c4723e */ /* 0x000fe200048070c4 */
[----:B------:R-:W-:Y:S01]  /*7500*/  FFMA R41, R73, R114, R41 ;  /* 0x0000007249297223 */ /* 0x000fe20000000029 */
[----:B------:R-:W-:Y:S01]  /*7510*/  HADD2.F32 R116, -RZ, R116.H1_H1 ;  /* 0x30000074ff747230 */ /* 0x000fe20000004100 */
[----:B------:R-:W-:Y:S01]  /*7520*/  F2FP.SATFINITE.E4M3.F32.PACK_AB_MERGE_C R197, R43, R38, RZ ;  /* 0x000000262bc5723e */ /* 0x000fe200048070ff */
[C---:B------:R-:W-:Y:S01]  /*7530*/  FMUL R42, R70.reuse, R46 ;  /* 0x0000002e462a7220 */ /* 0x040fe20000400000 */
[C---:B------:R-:W-:Y:S01]  /*7540*/  FMUL R47, R70.reuse, R47 ;  /* 0x0000002f462f7220 */ /* 0x040fe20000400000 */
[--C-:B------:R-:W-:Y:S01]  /*7550*/  HADD2.F32 R119, -RZ, R120.reuse.H0_H0 ;  /* 0x20000078ff777230 */ /* 0x100fe20000004100 */
[----:B------:R-:W-:Y:S01]  /*7560*/  F2FP.SATFINITE.E4M3.F32.PACK_AB_MERGE_C R197, R37, R36, R197 ;  /* 0x0000002425c5723e */ /* 0x000fe200048070c5 */
[C---:B------:R-:W-:Y:S01]  /*7570*/  FFMA R42, R73.reuse, R115, R42 ;  /* 0x00000073492a7223 */ /* 0x040fe2000000002a */
[C---:B------:R-:W-:Y:S01]  /*7580*/  FFMA R47, R73.reuse, R116, R47 ;  /* 0x00000074492f7223 */ /* 0x040fe2000000002f */
[----:B------:R-:W-:Y:S01]  /*7590*/  FFMA R44, R73, R117, R44 ;  /* 0x00000075492c7223 */ /* 0x000fe2000000002c */
[----:B------:R-:W-:Y:S01]  /*75a0*/  ISETP.NE.AND P6, PT, R189, RZ, PT ;  /* 0x000000ffbd00720c */ /* 0x000fe20003fc5270 */
[----:B------:R-:W-:Y:S01]  /*75b0*/  FFMA R45, R73, R118, R45 ;  /* 0x00000076492d7223 */ /* 0x000fe2000000002d */
[----:B------:R-:W-:Y:S01]  /*75c0*/  HADD2.F32 R120, -RZ, R120.H1_H1 ;  /* 0x30000078ff787230 */ /* 0x000fe20000004100 */
[----:B------:R-:W-:Y:S01]  /*75d0*/  F2FP.SATFINITE.E4M3.F32.PACK_AB_MERGE_C R198, R47, R42, RZ ;  /* 0x0000002a2fc6723e */ /* 0x000fe200048070ff */
[C---:B------:R-:W-:Y:S01]  /*75e0*/  FMUL R46, R70.reuse, R50 ;  /* 0x00000032462e7220 */ /* 0x040fe20000400000 */
[C---:B------:R-:W-:Y:S01]  /*75f0*/  FMUL R51, R70.reuse, R51 ;  /* 0x0000003346337220 */ /* 0x040fe20000400000 */
[--C-:B------:R-:W-:Y:S02]  /*7600*/  HADD2.F32 R123, -RZ, R124.reuse.H0_H0 ;  /* 0x2000007cff7b7230 */ /* 0x100fe40000004100 */
[C---:B------:R-:W-:Y:S01]  /*7610*/  FMUL R50, R70.reuse, R54 ;  /* 0x0000003646327220 */ /* 0x040fe20000400000 */
[C---:B------:R-:W-:Y:S01]  /*7620*/  FFMA R46, R73.reuse, R119, R46 ;  /* 0x00000077492e7223 */ /* 0x040fe2000000002e */
[----:B------:R-:W-:Y:S02]  /*7630*/  HADD2.F32 R124, -RZ, R124.H1_H1 ;  /* 0x3000007cff7c7230 */ /* 0x000fe40000004100 */
[C---:B------:R-:W-:Y:S01]  /*7640*/  FFMA R51, R73.reuse, R120, R51 ;  /* 0x0000007849337223 */ /* 0x040fe20000000033 */
[C---:B------:R-:W-:Y:S01]  /*7650*/  FMUL R55, R70.reuse, R55 ;  /* 0x0000003746377220 */ /* 0x040fe20000400000 */
[C---:B------:R-:W-:Y:S01]  /*7660*/  FFMA R48, R73.reuse, R121, R48 ;  /* 0x0000007949307223 */ /* 0x040fe20000000030 */
[C---:B------:R-:W-:Y:S01]  /*7670*/  FFMA R49, R73.reuse, R122, R49 ;  /* 0x0000007a49317223 */ /* 0x040fe20000000031 */
[--C-:B------:R-:W-:Y:S02]  /*7680*/  HADD2.F32 R127, -RZ, R128.reuse.H0_H0 ;  /* 0x20000080ff7f7230 */ /* 0x100fe40000004100 */
[C---:B------:R-:W-:Y:S01]  /*7690*/  FFMA R50, R73.reuse, R123, R50 ;  /* 0x0000007b49327223 */ /* 0x040fe20000000032 */
[----:B------:R-:W-:Y:S02]  /*76a0*/  HADD2.F32 R128, -RZ, R128.H1_H1 ;  /* 0x30000080ff807230 */ /* 0x000fe40000004100 */
[C---:B------:R-:W-:Y:S01]  /*76b0*/  FMUL R54, R70.reuse, R58 ;  /* 0x0000003a46367220 */ /* 0x040fe20000400000 */
        /* <DEDUP_REMOVED lines=16> */
[----:B------:R-:W-:Y:S01]  /*77c0*/  FFMA R63, R73, R132, R63 ;  /* 0x00000084493f7223 */ /* 0x000fe2000000003f */
[----:B------:R-:W-:Y:S01]  /*77d0*/  FMUL R67, R70, R67 ;  /* 0x0000004346437220 */ /* 0x000fe20000400000 */
[----:B------:R-:W-:Y:S01]  /*77e0*/  F2FP.SATFINITE.E4M3.F32.PACK_AB_MERGE_C R199, R51, R46, RZ ;  /* 0x0000002e33c7723e */ /* 0x000fe200048070ff */
[C---:B------:R-:W-:Y:S01]  /*77f0*/  FFMA R60, R73.reuse, R133, R60 ;  /* 0x00000085493c7223 */ /* 0x040fe2000000003c */
[C---:B------:R-:W-:Y:S01]  /*7800*/  FFMA R61, R73.reuse, R134, R61 ;  /* 0x00000086493d7223 */ /* 0x040fe2000000003d */
[C---:B------:R-:W-:Y:S01]  /*7810*/  FFMA R62, R73.reuse, R135, R62 ;  /* 0x00000087493e7223 */ /* 0x040fe2000000003e */
[----:B------:R-:W-:Y:S01]  /*7820*/  FFMA R67, R73, R136, R67 ;  /* 0x0000008849437223 */ /* 0x000fe20000000043 */
[----:B------:R-:W-:Y:S02]  /*7830*/  F2FP.SATFINITE.E4M3.F32.PACK_AB_MERGE_C R198, R41, R40, R198 ;  /* 0x0000002829c6723e */ /* 0x000fe400048070c6 */
[----:B------:R-:W-:Y:S02]  /*7840*/  F2FP.SATFINITE.E4M3.F32.PACK_AB_MERGE_C R199, R45, R44, R199 ;  /* 0x0000002c2dc7723e */ /* 0x000fe400048070c7 */
[----:B------:R-:W-:Y:S02]  /*7850*/  F2FP.SATFINITE.E4M3.F32.PACK_AB_MERGE_C R200, R55, R50, RZ ;  /* 0x0000003237c8723e */ /* 0x000fe400048070ff */
[----:B------:R-:W-:Y:S01]  /*7860*/  F2FP.SATFINITE.E4M3.F32.PACK_AB_MERGE_C R201, R59, R54, RZ ;  /* 0x000000363bc9723e */ /* 0x000fe200048070ff */
[----:B------:R1:W-:Y:S01]  /*7870*/  STS.128 [R179+0x8020], R196 ;  /* 0x008020c4b3007388 */ /* 0x0003e20000000c00 */
[----:B------:R-:W-:Y:S02]  /*7880*/  F2FP.SATFINITE.E4M3.F32.PACK_AB_MERGE_C R202, R63, R58, RZ ;  /* 0x0000003a3fca723e */ /* 0x000fe400048070ff */
[----:B------:R-:W-:Y:S02]  /*7890*/  F2FP.SATFINITE.E4M3.F32.PACK_AB_MERGE_C R203, R67, R62, RZ ;  /* 0x0000003e43cb723e */ /* 0x000fe400048070ff */
[----:B------:R-:W-:Y:S02]  /*78a0*/  F2FP.SATFINITE.E4M3.F32.PACK_AB_MERGE_C R200, R49, R48, R200 ;  /* 0x0000003031c8723e */ /* 0x000fe400048070c8 */
[----:B------:R-:W-:Y:S02]  /*78b0*/  F2FP.SATFINITE.E4M3.F32.PACK_AB_MERGE_C R201, R53, R52, R201 ;  /* 0x0000003435c9723e */ /* 0x000fe400048070c9 */
[----:B------:R-:W-:Y:S02]  /*78c0*/  F2FP.SATFINITE.E4M3.F32.PACK_AB_MERGE_C R202, R57, R56, R202 ;  /* 0x0000003839ca723e */ /* 0x000fe400048070ca */
[----:B------:R-:W-:Y:S02]  /*78d0*/  F2FP.SATFINITE.E4M3.F32.PACK_AB_MERGE_C R203, R61, R60, R203 ;  /* 0x0000003c3dcb723e */ /* 0x000fe400048070cb */
[----:B------:R-:W-:Y:S02]  /*78e0*/  LEA R190, R166, UR44, 0x3 ;  /* 0x0000002ca6be7c11 */ /* 0x000fe4000f8e18ff */
[----:B------:R-:W-:Y:S01]  /*78f0*/  @P6 SHF.L.U32 R191, R165, 0x1f, RZ ;  /* 0x0000001fa5bf6819 */ /* 0x000fe200000006ff */
[----:B------:R1:W-:Y:S01]  /*7900*/  STS.128 [R178+0x8010], R200 ;  /* 0x008010c8b2007388 */ /* 0x0003e20000000c00 */
[----:B------:R-:W-:Y:S01]  /*7910*/  @!PT LDS RZ, [RZ] ;  /* 0x00000000fffff984 */ /* 0x000fe20000000800 */
[----:B------:R-:W-:Y:S01]  /*7920*/  @!PT LDS RZ, [RZ] ;  /* 0x00000000fffff984 */ /* 0x000fe20000000800 */
[----:B------:R-:W-:Y:S01]  /*7930*/  @!PT LDS RZ, [RZ] ;  /* 0x00000000fffff984 */ /* 0x000fe20000000800 */
[----:B------:R-:W-:Y:S01]  /*7940*/  @!PT LDS RZ, [RZ] ;  /* 0x00000000fffff984 */ /* 0x000fe20000000800 */
[----:B------:R2:W-:Y:S07]  /*7950*/  MEMBAR.ALL.CTA ;  /* 0x0000000000007992 */ /* 0x0005ee0000008000 */
[----:B--2---:R-:W2:Y:S02]  /*7960*/  FENCE.VIEW.ASYNC.S ;  /* 0x00000000000073c6 */ /* 0x004ea40000000000 */
[----:B--2---:R-:W-:Y:S06]  /*7970*/  BAR.SYNC.DEFER_BLOCKING 0x1, 0x80 ;  /* 0x0042000000007b1d */ /* 0x004fec0000010000 */
[----:B------:R-:W-:Y:S05]  /*7980*/  @P0 BRA `(.L_x_116) ;  /* 0x0000000000280947 */ /* 0x000fea0003800000 */
[----:B------:R-:W-:Y:S01]  /*7990*/  UIADD3 UR4, UPT, UPT, UR44, 0x8200, URZ ;  /* 0x000082002c047890 */ /* 0x000fe2000fffe0ff */
[----:B------:R-:W-:Y:S05]  /*79a0*/  UMOV UR51, UR36 ;  /* 0x0000002400337c82 */ /* 0x000fea0008000000 */
[----:B------:R-:W-:Y:S01]  /*79b0*/  MOV R173, UR4 ;  /* 0x0000000400ad7c02 */ /* 0x000fe20008000f00 */
[----:B------:R-:W-:Y:S03]  /*79c0*/  UIADD3 UR4, UP0, UPT, UR62, 0x680, URZ ;  /* 0x000006803e047890 */ /* 0x000fe6000ff1e0ff */
[----:B------:R-:W-:Y:S01]  /*79d0*/  R2UR UR48, R173 ;  /* 0x00000000ad3072ca */ /* 0x000fe200000e0000 */
[----:B------:R-:W-:Y:S11]  /*79e0*/  UIADD3.X UR5, UPT, UPT, URZ, UR63, URZ, UP0, !UPT ;  /* 0x0000003fff057290 */ /* 0x000ff600087fe4ff */
[----:B------:R-:W-:Y:S01]  /*79f0*/  @!UPT UIADD3 URZ, UPT, UPT, URZ, URZ, URZ ;  /* 0x000000fffffff290 */ /* 0x000fe2000fffe0ff */
[----:B------:R2:W-:Y:S01]  /*7a00*/  UTMASTG.3D [UR48], [UR4] ;  /* 0x00000030040073b5 */ /* 0x0005e20008010000 */
[----:B------:R0:W-:Y:S01]  /*7a10*/  UTMACMDFLUSH ;  /* 0x00000000000079b7 */ /* 0x0001e20000000000 */
[----:B--2---:R-:W-:Y:S04]  /*7a20*/  DEPBAR.LE SB0, 0x1 ;  /* 0x000080400000791a */ /* 0x004fe80000000000 */
.L_x_116:
[----:B------:R-:W-:Y:S05]  /*7a30*/  BSYNC.RECONVERGENT B0 ;  /* 0x0000000000007941 */ /* 0x000fea0003800200 */
.L_x_115:
[----:B------:R-:W-:Y:S06]  /*7a40*/  BAR.SYNC.DEFER_BLOCKING 0x1, 0x80 ;  /* 0x0042000000007b1d */ /* 0x000fec0000010000 */
[----:B------:R-:W2:Y:S01]  /*7a50*/  @P6 SYNCS.PHASECHK.TRANS64.TRYWAIT P0, [R190+URZ+0xe0], R191 ;  /* 0x0000e0bfbe0065a7 */ /* 0x000ea200080011ff */
[----:B------:R-:W-:Y:S01]  /*7a60*/  BSSY B1, `(.L_x_117) ;  /* 0x0000023000017945 */ /* 0x000fe20003800000 */
[----:B--2---:R-:W-:Y:S03]  /*7a70*/  @P6 SEL R180, RZ, 0x1, !P0 ;  /* 0x00000001ffb46807 */ /* 0x004fe60004000000 */
[----:B------:R-:W-:Y:S05]  /*7a80*/  @!P6 BRA `(.L_x_118) ;  /* 0x000000000080e947 */ /* 0x000fea0003800000 */
[----:B------:R-:W-:Y:S01]  /*7a90*/  ISETP.NE.AND P1, PT, R181, RZ, PT ;  /* 0x000000ffb500720c */ /* 0x000fe20003f25270 */
[----:B------:R-:W2:Y:S01]  /*7aa0*/  S2R R0, SR_CgaCtaId ;  /* 0x0000000000007919 */ /* 0x000ea20000008800 */
[----:B------:R-:W-:Y:S01]  /*7ab0*/  ISETP.NE.AND P0, PT, R180, RZ, PT ;  /* 0x000000ffb400720c */ /* 0x000fe20003f05270 */
[----:B------:R-:W-:Y:S10]  /*7ac0*/  BSSY B0, `(.L_x_119) ;  /* 0x0000009000007945 */ /* 0x000ff40003800000 */
[----:B------:R-:W-:Y:S04]  /*7ad0*/  @P1 IMAD R3, R166, 0x2000, R171 ;  /* 0x00002000a6031824 */ /* 0x000fe800078e02ab */
[C---:B------:R-:W-:Y:S01]  /*7ae0*/  @P1 IMAD.IADD R6, R3.reuse, 0x1, R182 ;  /* 0x0000000103061824 */ /* 0x040fe200078e02b6 */
[----:B------:R-:W-:Y:S03]  /*7af0*/  @P1 IADD3 R4, PT, PT, R3, R188, RZ ;  /* 0x000000bc03041210 */ /* 0x000fe60007ffe0ff */
[----:B------:R-:W-:Y:S01]  /*7b00*/  @P1 IMAD.IADD R2, R183, 0x1, R6 ;  /* 0x00000001b7021824 */ /* 0x000fe200078e0206 */
[----:B------:R-:W-:Y:S06]  /*7b10*/  @P0 BRA `(.L_x_120) ;  /* 0x00000000000c0947 */ /* 0x000fec0003800000 */
[----:B------:R-:W-:Y:S04]  /*7b20*/  SHF.L.U32 R5, R165, 0x1f, RZ ;  /* 0x0000001fa5057819 */ /* 0x000fe800000006ff */
[----:B------:R-:W3:Y:S02]  /*7b30*/  SYNCS.PHASECHK.TRANS64.TRYWAIT P0, [R190+URZ+0xe0], R5 ;  /* 0x0000e005be0075a7 */ /* 0x000ee400080011ff */
[----:B---3--:R-:W-:Y:S05]  /*7b40*/  @!P0 BRA `(.L_x_121) ;  /* 0x0000004c00c08947 */ /* 0x008fea0003800000 */
.L_x_120:
[----:B------:R-:W-:Y:S05]  /*7b50*/  BSYNC B0 ;  /* 0x0000000000007941 */ /* 0x000fea0003800000 */
.L_x_119:
[----:B------:R-:W-:Y:S01]  /*7b60*/  ISETP.NE.AND P0, PT, R181, RZ, PT ;  /* 0x000000ffb500720c */ /* 0x000fe20003f05270 */
[----:B---3--:R-:W-:Y:S02]  /*7b70*/  VIADD R5, R190, 0x100 ;  /* 0x00000100be057836 */ /* 0x008fe40000000000 */
[----:B------:R-:W-:Y:S03]  /*7b80*/  VIADD R166, R166, 0x1 ;  /* 0x00000001a6a67836 */ /* 0x000fe60000000000 */
[----:B--2---:R-:W-:Y:S07]  /*7b90*/  PRMT R0, R0, 0x654, R5 ;  /* 0x0000065400007816 */ /* 0x004fee0000000005 */
[----:B------:R2:W3:Y:S04]  /*7ba0*/  @P0 LDS.128 R140, [R3] ;  /* 0x00000000038c0984 */ /* 0x0004e80000000c00 */
[----:B------:R2:W4:Y:S04]  /*7bb0*/  @P0 LDS.128 R148, [R4+0x20] ;  /* 0x0000200004940984 */ /* 0x0005280000000c00 */
        /* <DEDUP_REMOVED lines=12> */
[----:B--234-:R-:W-:Y:S02]  /*7c80*/  LOP3.LUT R165, R165, R0, RZ, 0x3c, !PT ;  /* 0x00000000a5a57212 */ /* 0x01cfe400078e3cff */
.L_x_118:
[----:B------:R-:W-:Y:S05]  /*7c90*/  BSYNC B1 ;  /* 0x0000000000017941 */ /* 0x000fea0003800000 */
.L_x_117:
[----:B------:R-:W-:Y:S01]  /*7ca0*/  VIADD R0, R71, 0x40 ;  /* 0x0000004047007836 */ /* 0x000fe20000000000 */
[----:B------:R-:W-:Y:S04]  /*7cb0*/  BSSY.RECONVERGENT B6, `(.L_x_122) ;  /* 0x0000015000067945 */ /* 0x000fe80003800200 */
[----:B------:R-:W-:Y:S04]  /*7cc0*/  SHF.R.U32.HI R0, RZ, 0x15, R0 ;  /* 0x00000015ff007819 */ /* 0x000fe80000011600 */
[----:B------:R-:W-:Y:S11]  /*7cd0*/  LOP3.LUT P0, RZ, R0, 0x3, R159, 0x48, !PT ;  /* 0x0000000300ff7812 */ /* 0x000ff6000780489f */
[----:B------:R-:W-:Y:S02]  /*7ce0*/  @!UPT UIADD3 URZ, UPT, UPT, URZ, URZ, URZ ;  /* 0x000000fffffff290 */ /* 0x000fe4000fffe0ff */
        /* <DEDUP_REMOVED lines=8> */
[----:B------:R-:W5:Y:S01]  /*7d70*/  LDCU.64 UR4, c[0x4][0x18] ;  /* 0x01000300ff0477ac */ /* 0x000f620008000a00 */
[----:B--2---:R-:W-:Y:S01]  /*7d80*/  MOV R5, UR9 ;  /* 0x0000000900057c02 */ /* 0x004fe20008000f00 */
[----:B------:R-:W-:Y:S01]  /*7d90*/  IMAD.U32 R4, RZ, RZ, UR8 ;  /* 0x00000008ff047e24 */ /* 0x000fe2000f8e00ff */
[----:B---3--:R-:W-:Y:S01]  /*7da0*/  MOV R7, UR7 ;  /* 0x0000000700077c02 */ /* 0x008fe20008000f00 */
[----:B------:R-:W-:Y:S01]  /*7db0*/  IMAD.U32 R6, RZ, RZ, UR6 ;  /* 0x00000006ff067e24 */ /* 0x000fe2000f8e00ff */
[----:B-----5:R-:W-:Y:S01]  /*7dc0*/  MOV R11, UR5 ;  /* 0x00000005000b7c02 */ /* 0x020fe20008000f00 */
[----:B------:R-:W-:Y:S02]  /*7dd0*/  IMAD.U32 R10, RZ, RZ, UR4 ;  /* 0x00000004ff0a7e24 */ /* 0x000fe4000f8e00ff */
[----:B------:R-:W-:Y:S07]  /*7de0*/  LEPC R20, `(.L_x_123) ;  /* 0x000000001014794e */ /* 0x000fee0000000000 */
[----:B-1--4-:R-:W-:Y:S05]  /*7df0*/  CALL.ABS.NOINC R2 ;  /* 0x0000000002007343 */ /* 0x012fea0003c00000 */
.L_x_123:
[----:B------:R-:W-:Y:S05]  /*7e00*/  BSYNC.RECONVERGENT B6 ;  /* 0x0000000000067941 */ /* 0x000fea0003800200 */
.L_x_122:
[----:B------:R-:W-:Y:S01]  /*7e10*/  F2FP.F16.E4M3.UNPACK_B R4, R141 ;  /* 0x0000008dff04723e */ /* 0x000fe200020006ff */
[----:B------:R-:W-:Y:S05]  /*7e20*/  WARPSYNC.ALL ;  /* 0x0000000000007948 */ /* 0x000fea0003800000 */
[----:B------:R-:W-:Y:S01]  /*7e30*/  R2UR UR4, R71 ;  /* 0x00000000470472ca */ /* 0x000fe200000e0000 */
[--C-:B------:R-:W-:Y:S01]  /*7e40*/  HADD2.F32 R78, -RZ, R4.reuse.H0_H0 ;  /* 0x20000004ff4e7230 */ /* 0x100fe20000004100 */
[-C--:B------:R-:W-:Y:S01]  /*7e50*/  F2FP.F16.E4M3.UNPACK_B R0, R140.reuse ;  /* 0x0000008cff00723e */ /* 0x080fe200020006ff */
[----:B------:R-:W-:Y:S01]  /*7e60*/  HADD2.F32 R75, -RZ, R4.H1_H1 ;  /* 0x30000004ff4b7230 */ /* 0x000fe20000004100 */
[----:B------:R-:W-:Y:S01]  /*7e70*/  F2FP.F16.E4M3.UNPACK_B R4, R143 ;  /* 0x0000008fff04723e */ /* 0x000fe200020006ff */
[----:B------:R-:W-:Y:S01]  /*7e80*/  BSSY.RECONVERGENT B0, `(.L_x_124) ;  /* 0x0000116000007945 */ /* 0x000fe20003800200 */
[----:B------:R-:W-:Y:S01]  /*7e90*/  F2FP.F16.E4M3.UNPACK_B R3, R140.H1 ;  /* 0x0000008cff03723e */ /* 0x000fe200030006ff */
[--C-:B------:R-:W-:Y:S01]  /*7ea0*/  HADD2.F32 R2, -RZ, R0.reuse.H0_H0 ;  /* 0x20000000ff027230 */ /* 0x100fe20000004100 */
[----:B-1----:R-:W-:Y:S01]  /*7eb0*/  F2FP.F16.E4M3.UNPACK_B R127, R154 ;  /* 0x0000009aff7f723e */ /* 0x002fe200020006ff */
[----:B------:R-:W-:Y:S01]  /*7ec0*/  HADD2.F32 R72, -RZ, R0.H1_H1 ;  /* 0x30000000ff487230 */ /* 0x000fe20000004100 */
[----:B------:R-:W-:Y:S01]  /*7ed0*/  F2FP.F16.E4M3.UNPACK_B R0, R141.H1 ;  /* 0x0000008dff00723e */ /* 0x000fe200030006ff */
[--C-:B------:R-:W-:Y:S01]  /*7ee0*/  HADD2.F32 R74, -RZ, R3.reuse.H0_H0 ;  /* 0x20000003ff4a7230 */ /* 0x100fe20000004100 */
[----:B------:R-:W-:Y:S01]  /*7ef0*/  F2FP.F16.E4M3.UNPACK_B R117, R151.H1 ;  /* 0x00000097ff75723e */ /* 0x000fe200030006ff */
[----:B------:R-:W-:Y:S01]  /*7f00*/  HADD2.F32 R76, -RZ, R3.H1_H1 ;  /* 0x30000003ff4c7230 */ /* 0x000fe20000004100 */
[-C--:B------:R-:W-:Y:S01]  /*7f10*/  F2FP.F16.E4M3.UNPACK_B R3, R142.reuse ;  /* 0x0000008eff03723e */ /* 0x080fe200020006ff */
[--C-:B------:R-:W-:Y:S01]  /*7f20*/  HADD2.F32 R80, -RZ, R0.reuse.H0_H0 ;  /* 0x20000000ff507230 */ /* 0x100fe20000004100 */
[----:B------:R-:W-:Y:S01]  /*7f30*/  ISETP.NE.AND P0, PT, R174, RZ, PT ;  /* 0x000000ffae00720c */ /* 0x000fe20003f05270 */
[----:B------:R-:W-:Y:S01]  /*7f40*/  HADD2.F32 R77, -RZ, R0.H1_H1 ;  /* 0x30000000ff4d7230 */ /* 0x000fe20000004100 */
[----:B------:R-:W-:Y:S01]  /*7f50*/  F2FP.F16.E4M3.UNPACK_B R0, R142.H1 ;  /* 0x0000008eff00723e */ /* 0x000fe200030006ff */
[--C-:B------:R-:W-:Y:S01]  /*7f60*/  HADD2.F32 R82, -RZ, R3.reuse.H0_H0 ;  /* 0x20000003ff527230 */ /* 0x100fe20000004100 */
[----:B------:R-:W-:Y:S01]  /*7f70*/  ISETP.NE.AND P6, PT, R189, RZ, PT ;  /* 0x000000ffbd00720c */ /* 0x000fe20003fc5270 */
[----:B------:R-:W-:Y:S01]  /*7f80*/  HADD2.F32 R79, -RZ, R3.H1_H1 ;  /* 0x30000003ff4f7230 */ /* 0x000fe20000004100 */
[----:B------:R-:W-:Y:S01]  /*7f90*/  F2FP.F16.E4M3.UNPACK_B R3, R143.H1 ;  /* 0x0000008fff03723e */ /* 0x000fe200030006ff */
[--C-:B------:R-:W-:Y:S02]  /*7fa0*/  HADD2.F32 R84, -RZ, R0.reuse.H0_H0 ;  /* 0x20000000ff547230 */ /* 0x100fe40000004100 */
[----:B------:R-:W-:Y:S01]  /*7fb0*/  HADD2.F32 R81, -RZ, R0.H1_H1 ;  /* 0x30000000ff517230 */ /* 0x000fe20000004100 */
[-C--:B------:R-:W-:Y:S01]  /*7fc0*/  F2FP.F16.E4M3.UNPACK_B R0, R144.reuse ;  /* 0x00000090ff00723e */ /* 0x080fe200020006ff */
[--C-:B------:R-:W-:Y:S02]  /*7fd0*/  HADD2.F32 R86, -RZ, R4.reuse.H0_H0 ;  /* 0x20000004ff567230 */ /* 0x100fe40000004100 */
[----:B------:R-:W-:Y:S01]  /*7fe0*/  HADD2.F32 R83, -RZ, R4.H1_H1 ;  /* 0x30000004ff537230 */ /* 0x000fe20000004100 */
[-C--:B------:R-:W-:Y:S01]  /*7ff0*/  F2FP.F16.E4M3.UNPACK_B R4, R145.reuse ;  /* 0x00000091ff04723e */ /* 0x080fe200020006ff */
[--C-:B------:R-:W-:Y:S02]  /*8000*/  HADD2.F32 R90, -RZ, R0.reuse.H0_H0 ;  /* 0x20000000ff5a7230 */ /* 0x100fe40000004100 */
[----:B------:R-:W-:Y:S01]  /*8010*/  HADD2.F32 R87, -RZ, R0.H1_H1 ;  /* 0x30000000ff577230 */ /* 0x000fe20000004100 */
[----:B------:R-:W-:Y:S01]  /*8020*/  F2FP.F16.E4M3.UNPACK_B R0, R145.H1 ;  /* 0x00000091ff00723e */ /* 0x000fe200030006ff */
[--C-:B------:R-:W-:Y:S02]  /*8030*/  HADD2.F32 R88, -RZ, R3.reuse.H0_H0 ;  /* 0x20000003ff587230 */ /* 0x100fe40000004100 */
[----:B------:R-:W-:Y:S01]  /*8040*/  HADD2.F32 R85, -RZ, R3.H1_H1 ;  /* 0x30000003ff557230 */ /* 0x000fe20000004100 */
[----:B------:R-:W-:Y:S01]  /*8050*/  F2FP.F16.E4M3.UNPACK_B R3, R144.H1 ;  /* 0x00000090ff03723e */ /* 0x000fe200030006ff */
[--C-:B------:R-:W-:Y:S02]  /*8060*/  HADD2.F32 R96, -RZ, R0.reuse.H0_H0 ;  /* 0x20000000ff607230 */ /* 0x100fe40000004100 */
[----:B------:R-:W-:Y:S01]  /*8070*/  HADD2.F32 R93, -RZ, R0.H1_H1 ;  /* 0x30000000ff5d7230 */ /* 0x000fe20000004100 */
[-C--:B------:R-:W-:Y:S01]  /*8080*/  F2FP.F16.E4M3.UNPACK_B R0, R146.reuse.H1 ;  /* 0x00000092ff00723e */ /* 0x080fe200030006ff */
[--C-:B------:R-:W-:Y:S02]  /*8090*/  HADD2.F32 R94, -RZ, R4.reuse.H0_H0 ;  /* 0x20000004ff5e7230 */ /* 0x100fe40000004100 */
[----:B------:R-:W-:Y:S01]  /*80a0*/  HADD2.F32 R91, -RZ, R4.H1_H1 ;  /* 0x30000004ff5b7230 */ /* 0x000fe20000004100 */
[----:B------:R-:W-:Y:S01]  /*80b0*/  F2FP.F16.E4M3.UNPACK_B R4, R147 ;  /* 0x00000093ff04723e */ /* 0x000fe200020006ff */
[--C-:B------:R-:W-:Y:S02]  /*80c0*/  HADD2.F32 R92, -RZ, R3.reuse.H0_H0 ;  /* 0x20000003ff5c7230 */ /* 0x100fe40000004100 */
[----:B------:R-:W-:Y:S01]  /*80d0*/  HADD2.F32 R89, -RZ, R3.H1_H1 ;  /* 0x30000003ff597230 */ /* 0x000fe20000004100 */
[----:B------:R-:W-:Y:S01]  /*80e0*/  F2FP.F16.E4M3.UNPACK_B R3, R146 ;  /* 0x00000092ff03723e */ /* 0x000fe200020006ff */
[--C-:B------:R-:W-:Y:S02]  /*80f0*/  HADD2.F32 R100, -RZ, R0.reuse.H0_H0 ;  /* 0x20000000ff647230 */ /* 0x100fe40000004100 */
[----:B------:R-:W-:Y:S01]  /*8100*/  HADD2.F32 R97, -RZ, R0.H1_H1 ;  /* 0x30000000ff617230 */ /* 0x000fe20000004100 */
[-C--:B------:R-:W-:Y:S01]  /*8110*/  F2FP.F16.E4M3.UNPACK_B R0, R148.reuse ;  /* 0x00000094ff00723e */ /* 0x080fe200020006ff */
[--C-:B------:R-:W-:Y:S02]  /*8120*/  HADD2.F32 R102, -RZ, R4.reuse.H0_H0 ;  /* 0x20000004ff667230 */ /* 0x100fe40000004100 */
[----:B------:R-:W-:Y:S01]  /*8130*/  HADD2.F32 R99, -RZ, R4.H1_H1 ;  /* 0x30000004ff637230 */ /* 0x000fe20000004100 */
[----:B------:R-:W-:Y:S01]  /*8140*/  F2FP.F16.E4M3.UNPACK_B R4, R149 ;  /* 0x00000095ff04723e */ /* 0x000fe200020006ff */
[--C-:B------:R-:W-:Y:S02]  /*8150*/  HADD2.F32 R98, -RZ, R3.reuse.H0_H0 ;  /* 0x20000003ff627230 */ /* 0x100fe40000004100 */
[----:B------:R-:W-:Y:S01]  /*8160*/  HADD2.F32 R95, -RZ, R3.H1_H1 ;  /* 0x30000003ff5f7230 */ /* 0x000fe20000004100 */
[----:B------:R-:W-:Y:S01]  /*8170*/  F2FP.F16.E4M3.UNPACK_B R3, R147.H1 ;  /* 0x00000093ff03723e */ /* 0x000fe200030006ff */
[--C-:B------:R-:W-:Y:S02]  /*8180*/  HADD2.F32 R106, -RZ, R0.reuse.H0_H0 ;  /* 0x20000000ff6a7230 */ /* 0x100fe40000004100 */
[----:B------:R-:W-:Y:S01]  /*8190*/  HADD2.F32 R103, -RZ, R0.H1_H1 ;  /* 0x30000000ff677230 */ /* 0x000fe20000004100 */
[----:B------:R-:W-:Y:S01]  /*81a0*/  F2FP.F16.E4M3.UNPACK_B R0, R148.H1 ;  /* 0x00000094ff00723e */ /* 0x000fe200030006ff */
[--C-:B------:R-:W-:Y:S02]  /*81b0*/  HADD2.F32 R110, -RZ, R4.reuse.H0_H0 ;  /* 0x20000004ff6e7230 */ /* 0x100fe40000004100 */
[----:B------:R-:W-:Y:S02]  /*81c0*/  HADD2.F32 R107, -RZ, R4.H1_H1 ;  /* 0x30000004ff6b7230 */ /* 0x000fe40000004100 */
[--C-:B------:R-:W-:Y:S01]  /*81d0*/  HADD2.F32 R104, -RZ, R3.reuse.H0_H0 ;  /* 0x20000003ff687230 */ /* 0x100fe20000004100 */
[----:B------:R-:W1:Y:S01]  /*81e0*/  LDTM.x64 R4, tmem[UR4+0x40] ;  /* 0x00004004000479ee */ /* 0x000e620008340000 */
[----:B------:R-:W-:Y:S01]  /*81f0*/  HADD2.F32 R101, -RZ, R3.H1_H1 ;  /* 0x30000003ff657230 */ /* 0x000fe20000004100 */
[----:B------:R-:W-:Y:S01]  /*8200*/  F2FP.F16.E4M3.UNPACK_B R3, R149.H1 ;  /* 0x00000095ff03723e */ /* 0x000fe200030006ff */
        /* <DEDUP_REMOVED lines=14> */
[----:B------:R-:W-:Y:S01]  /*82f0*/  F2FP.F16.E4M3.UNPACK_B R0, R152.H1 ;  /* 0x00000098ff00723e */ /* 0x000fe200030006ff */
[--C-:B------:R-:W-:Y:S02]  /*8300*/  HADD2.F32 R122, -RZ, R3.reuse.H0_H0 ;  /* 0x20000003ff7a7230 */ /* 0x100fe40000004100 */
[C---:B-1----:R-:W-:Y:S01]  /*8310*/  FMUL R7, R70.reuse, R7 ;  /* 0x0000000746077220 */ /* 0x042fe20000400000 */
        /* <DEDUP_REMOVED lines=10> */
[C---:B------:R-:W-:Y:S01]  /*83c0*/  FMUL R0, R70.reuse, R4 ;  /* 0x0000000446007220 */ /* 0x040fe20000400000 */
[--C-:B------:R-:W-:Y:S01]  /*83d0*/  HADD2.F32 R130, -RZ, R127.reuse.H0_H0 ;  /* 0x2000007fff827230 */ /* 0x100fe20000004100 */
[----:B------:R-:W-:Y:S01]  /*83e0*/  F2FP.F16.E4M3.UNPACK_B R4, R155 ;  /* 0x0000009bff04723e */ /* 0x000fe200020006ff */
[----:B------:R-:W-:Y:S02]  /*83f0*/  HADD2.F32 R127, -RZ, R127.H1_H1 ;  /* 0x3000007fff7f7230 */ /* 0x000fe40000004100 */
[C---:B------:R-:W-:Y:S01]  /*8400*/  FFMA R0, R73.reuse, R2, R0 ;  /* 0x0000000249007223 */ /* 0x040fe20000000000 */
[C---:B------:R-:W-:Y:S01]  /*8410*/  FMUL R2, R70.reuse, R5 ;  /* 0x0000000546027220 */ /* 0x040fe20000400000 */
[--C-:B------:R-:W-:Y:S01]  /*8420*/  HADD2.F32 R132, -RZ, R3.reuse.H0_H0 ;  /* 0x20000003ff847230 */ /* 0x100fe20000004100 */
[----:B------:R-:W-:Y:S01]  /*8430*/  F2FP.F16.E4M3.UNPACK_B R5, R155.H1 ;  /* 0x0000009bff05723e */ /* 0x000fe200030006ff */
[----:B------:R-:W-:Y:S02]  /*8440*/  HADD2.F32 R129, -RZ, R3.H1_H1 ;  /* 0x30000003ff817230 */ /* 0x000fe40000004100 */
[C---:B------:R-:W-:Y:S01]  /*8450*/  FFMA R2, R73.reuse, R72, R2 ;  /* 0x0000004849027223 */ /* 0x040fe20000000002 */
[--C-:B------:R-:W-:Y:S02]  /*8460*/  HADD2.F32 R72, -RZ, R4.reuse.H0_H0 ;  /* 0x20000004ff487230 */ /* 0x100fe40000004100 */
[C---:B------:R-:W-:Y:S01]  /*8470*/  FMUL R3, R70.reuse, R6 ;  /* 0x0000000646037220 */ /* 0x040fe20000400000 */
[----:B------:R-:W-:Y:S02]  /*8480*/  HADD2.F32 R131, -RZ, R4.H1_H1 ;  /* 0x30000004ff837230 */ /* 0x000fe40000004100 */
[C---:B------:R-:W-:Y:S01]  /*8490*/  FMUL R4, R70.reuse, R9 ;  /* 0x0000000946047220 */ /* 0x040fe20000400000 */
[--C-:B------:R-:W-:Y:S02]  /*84a0*/  HADD2.F32 R133, -RZ, R5.reuse.H1_H1 ;  /* 0x30000005ff857230 */ /* 0x100fe40000004100 */
[C---:B------:R-:W-:Y:S01]  /*84b0*/  FFMA R3, R73.reuse, R74, R3 ;  /* 0x0000004a49037223 */ /* 0x040fe20000000003 */
[----:B------:R-:W-:Y:S01]  /*84c0*/  FFMA R7, R73, R76, R7 ;  /* 0x0000004c49077223 */ /* 0x000fe20000000007 */
[----:B------:R-:W-:Y:S02]  /*84d0*/  HADD2.F32 R74, -RZ, R5.H0_H0 ;  /* 0x20000005ff4a7230 */ /* 0x000fe40000004100 */
[C---:B------:R-:W-:Y:S01]  /*84e0*/  FMUL R5, R70.reuse, R10 ;  /* 0x0000000a46057220 */ /* 0x040fe20000400000 */
[C---:B------:R-:W-:Y:S01]  /*84f0*/  FMUL R6, R70.reuse, R11 ;  /* 0x0000000b46067220 */ /* 0x040fe20000400000 */
[C---:B------:R-:W-:Y:S01]  /*8500*/  FMUL R11, R70.reuse, R16 ;  /* 0x00000010460b7220 */ /* 0x040fe20000400000 */
[----:B------:R-:W-:Y:S01]  /*8510*/  F2FP.SATFINITE.E4M3.F32.PACK_AB_MERGE_C R135, R7, R3, RZ ;  /* 0x000000030787723e */ /* 0x000fe200048070ff */
[C---:B------:R-:W-:Y:S01]  /*8520*/  FMUL R3, R70.reuse, R8 ;  /* 0x0000000846037220 */ /* 0x040fe20000400000 */
[C---:B------:R-:W-:Y:S01]  /*8530*/  FMUL R7, R70.reuse, R12 ;  /* 0x0000000c46077220 */ /* 0x040fe20000400000 */
[C---:B------:R-:W-:Y:S01]  /*8540*/  FMUL R8, R70.reuse, R13 ;  /* 0x0000000d46087220 */ /* 0x040fe20000400000 */
[C---:B------:R-:W-:Y:S01]  /*8550*/  FMUL R12, R70.reuse, R17 ;  /* 0x00000011460c7220 */ /* 0x040fe20000400000 */
[C---:B------:R-:W-:Y:S01]  /*8560*/  FFMA R3, R73.reuse, R78, R3 ;  /* 0x0000004e49037223 */ /* 0x040fe20000000003 */
[C---:B------:R-:W-:Y:S01]  /*8570*/  FFMA R4, R73.reuse, R75, R4 ;  /* 0x0000004b49047223 */ /* 0x040fe20000000004 */
[C---:B------:R-:W-:Y:S01]  /*8580*/  FFMA R5, R73.reuse, R80, R5 ;  /* 0x0000005049057223 */ /* 0x040fe20000000005 */
[C---:B------:R-:W-:Y:S01]  /*8590*/  FFMA R6, R73.reuse, R77, R6 ;  /* 0x0000004d49067223 */ /* 0x040fe20000000006 */
[C---:B------:R-:W-:Y:S01]  /*85a0*/  FFMA R7, R73.reuse, R82, R7 ;  /* 0x0000005249077223 */ /* 0x040fe20000000007 */
[C---:B------:R-:W-:Y:S01]  /*85b0*/  FFMA R8, R73.reuse, R79, R8 ;  /* 0x0000004f49087223 */ /* 0x040fe20000000008 */
[C---:B------:R-:W-:Y:S01]  /*85c0*/  FMUL R16, R70.reuse, R21 ;  /* 0x0000001546107220 */ /* 0x040fe20000400000 */
[----:B------:R-:W-:Y:S01]  /*85d0*/  FMUL R9, R70, R14 ;  /* 0x0000000e46097220 */ /* 0x000fe20000400000 */
[----:B------:R-:W-:Y:S01]  /*85e0*/  F2FP.SATFINITE.E4M3.F32.PACK_AB_MERGE_C R5, R6, R5, RZ ;  /* 0x000000050605723e */ /* 0x000fe200048070ff */
[C---:B------:R-:W-:Y:S01]  /*85f0*/  FMUL R10, R70.reuse, R15 ;  /* 0x0000000f460a7220 */ /* 0x040fe20000400000 */
[C---:B------:R-:W-:Y:S01]  /*8600*/  FMUL R15, R70.reuse, R20 ;  /* 0x00000014460f7220 */ /* 0x040fe20000400000 */
[C---:B------:R-:W-:Y:S01]  /*8610*/  FFMA R9, R73.reuse, R84, R9 ;  /* 0x0000005449097223 */ /* 0x040fe20000000009 */
[C---:B------:R-:W-:Y:S01]  /*8620*/  FMUL R20, R70.reuse, R25 ;  /* 0x0000001946147220 */ /* 0x040fe20000400000 */
[C---:B------:R-:W-:Y:S01]  /*8630*/  FFMA R10, R73.reuse, R81, R10 ;  /* 0x00000051490a7223 */ /* 0x040fe2000000000a */
[C---:B------:R-:W-:Y:S01]  /*8640*/  FFMA R11, R73.reuse, R86, R11 ;  /* 0x00000056490b7223 */ /* 0x040fe2000000000b */
[C---:B------:R-:W-:Y:S01]  /*8650*/  FFMA R12, R73.reuse, R83, R12 ;  /* 0x00000053490c7223 */ /* 0x040fe2000000000c */
[C---:B------:R-:W-:Y:S01]  /*8660*/  FMUL R13, R70.reuse, R18 ;  /* 0x00000012460d7220 */ /* 0x040fe20000400000 */
[----:B------:R-:W-:Y:S01]  /*8670*/  FMUL R14, R70, R19 ;  /* 0x00000013460e7220 */ /* 0x000fe20000400000 */
[----:B------:R-:W-:Y:S01]  /*8680*/  F2FP.SATFINITE.E4M3.F32.PACK_AB_MERGE_C R9, R10, R9, RZ ;  /* 0x000000090a09723e */ /* 0x000fe200048070ff */
[C---:B------:R-:W-:Y:S01]  /*8690*/  FMUL R19, R70.reuse, R24 ;  /* 0x0000001846137220 */ /* 0x040fe20000400000 */
        /* <DEDUP_REMOVED lines=17> */
[----:B------:R-:W-:Y:S01]  /*87b0*/  FMUL R27, R70, R32 ;  /* 0x00000020461b7220 */ /* 0x000fe20000400000 */
[C---:B------:R-:W-:Y:S01]  /*87c0*/  FFMA R21, R73.reuse, R96, R21 ;  /* 0x0000006049157223 */ /* 0x040fe20000000015 */
[C---:B------:R-:W-:Y:S01]  /*87d0*/  FFMA R22, R73.reuse, R93, R22 ;  /* 0x0000005d49167223 */ /* 0x040fe20000000016 */
[----:B------:R-:W-:Y:S01]  /*87e0*/  F2FP.SATFINITE.E4M3.F32.PACK_AB_MERGE_C R16, R16, R15, R17 ;  /* 0x0000000f1010723e */ /* 0x000fe20004807011 */
[C---:B------:R-:W-:Y:S01]  /*87f0*/  FFMA R23, R73.reuse, R98, R23 ;  /* 0x0000006249177223 */ /* 0x040fe20000000017 */
[C---:B------:R-:W-:Y:S01]  /*8800*/  FFMA R24, R73.reuse, R95, R24 ;  /* 0x0000005f49187223 */ /* 0x040fe20000000018 */
[----:B------:R-:W-:Y:S01]  /*8810*/  FMUL R32, R70, R37 ;  /* 0x0000002546207220 */ /* 0x000fe20000400000 */
[----:B------:R-:W-:Y:S01]  /*8820*/  F2FP.SATFINITE.E4M3.F32.PACK_AB_MERGE_C R21, R22, R21, RZ ;  /* 0x000000151615723e */ /* 0x000fe200048070ff */
[C---:B------:R-:W-:Y:S01]  /*8830*/  FMUL R25, R70.reuse, R30 ;  /* 0x0000001e46197220 */ /* 0x040fe20000400000 */
[C---:B------:R-:W-:Y:S01]  /*8840*/  FMUL R26, R70.reuse, R31 ;  /* 0x0000001f461a7220 */ /* 0x040fe20000400000 */
[----:B------:R-:W-:Y:S01]  /*8850*/  FMUL R31, R70, R36 ;  /* 0x00000024461f7220 */ /* 0x000fe20000400000 */
[----:B------:R-:W-:Y:S01]  /*8860*/  F2FP.SATFINITE.E4M3.F32.PACK_AB_MERGE_C R17, R20, R19, R21 ;  /* 0x000000131411723e */ /* 0x000fe20004807015 */
        /* <DEDUP_REMOVED lines=8> */
[----:B------:R-:W-:Y:S01]  /*88f0*/  FMUL R35, R70, R40 ;  /* 0x0000002846237220 */ /* 0x000fe20000400000 */
[C---:B------:R-:W-:Y:S01]  /*8900*/  FFMA R29, R73.reuse, R104, R29 ;  /* 0x00000068491d7223 */ /* 0x040fe2000000001d */
[----:B------:R-:W-:Y:S01]  /*8910*/  F2FP.SATFINITE.E4M3.F32.PACK_AB_MERGE_C R18, R24, R23, R18 ;  /* 0x000000171812723e */ /* 0x000fe20004807012 */
        /* <DEDUP_REMOVED lines=22> */
[C---:B------:R-:W-:Y:S01]  /*8a80*/  FMUL R41, R70.reuse, R46 ;  /* 0x0000002e46297220 */ /* 0x040fe20000400000 */
[C---:B------:R-:W-:Y:S01]  /*8a90*/  FMUL R42, R70.reuse, R47 ;  /* 0x0000002f462a7220 */ /* 0x040fe20000400000 */
        /* <DEDUP_REMOVED lines=8> */
[C---:B------:R-:W-:Y:S01]  /*8b20*/  FMUL R47, R70.reuse, R52 ;  /* 0x00000034462f7220 */ /* 0x040fe20000400000 */
        /* <DEDUP_REMOVED lines=10> */
[C---:B------:R-:W-:Y:S01]  /*8bd0*/  FFMA R45, R73.reuse, R120, R45 ;  /* 0x00000078492d7223 */ /* 0x040fe2000000002d */
[C---:B------:R-:W-:Y:S01]  /*8be0*/  FMUL R59, R70.reuse, R64 ;  /* 0x00000040463b7220 */ /* 0x040fe20000400000 */
[C---:B------:R-:W-:Y:S01]  /*8bf0*/  FMUL R60, R70.reuse, R65 ;  /* 0x00000041463c7220 */ /* 0x040fe20000400000 */
[C---:B------:R-:W-:Y:S01]  /*8c00*/  FMUL R61, R70.reuse, R66 ;  /* 0x00000042463d7220 */ /* 0x040fe20000400000 */
[----:B------:R-:W-:Y:S01]  /*8c10*/  FMUL R62, R70, R67 ;  /* 0x00000043463e7220 */ /* 0x000fe20000400000 */
[C---:B------:R-:W-:Y:S01]  /*8c20*/  FFMA R46, R73.reuse, R117, R46 ;  /* 0x00000075492e7223 */ /* 0x040fe2000000002e */
[----:B------:R-:W-:Y:S01]  /*8c30*/  F2FP.SATFINITE.E4M3.F32.PACK_AB_MERGE_C R64, R2, R0, R135 ;  /* 0x000000000240723e */ /* 0x000fe20004807087 */
[C---:B------:R-:W-:Y:S01]  /*8c40*/  FFMA R47, R73.reuse, R122, R47 ;  /* 0x0000007a492f7223 */ /* 0x040fe2000000002f */
[----:B------:R-:W-:Y:S01]  /*8c50*/  F2FP.SATFINITE.E4M3.F32.PACK_AB_MERGE_C R65, R4, R3, R5 ;  /* 0x000000030441723e */ /* 0x000fe20004807005 */
[C---:B------:R-:W-:Y:S01]  /*8c60*/  FFMA R48, R73.reuse, R119, R48 ;  /* 0x0000007749307223 */ /* 0x040fe20000000030 */
[----:B------:R-:W-:Y:S01]  /*8c70*/  F2FP.SATFINITE.E4M3.F32.PACK_AB_MERGE_C R66, R8, R7, R9 ;  /* 0x000000070842723e */ /* 0x000fe20004807009 */
[C---:B------:R-:W-:Y:S01]  /*8c80*/  FFMA R49, R73.reuse, R124, R49 ;  /* 0x0000007c49317223 */ /* 0x040fe20000000031 */
[----:B------:R-:W-:Y:S01]  /*8c90*/  F2FP.SATFINITE.E4M3.F32.PACK_AB_MERGE_C R67, R12, R11, R13 ;  /* 0x0000000b0c43723e */ /* 0x000fe2000480700d */
[----:B------:R-:W-:Y:S01]  /*8ca0*/  FMUL R53, R70, R58 ;  /* 0x0000003a46357220 */ /* 0x000fe20000400000 */
[C---:B------:R-:W-:Y:S01]  /*8cb0*/  FFMA R50, R73.reuse, R121, R50 ;  /* 0x0000007949327223 */ /* 0x040fe20000000032 */
[C---:B------:R-:W-:Y:S01]  /*8cc0*/  FFMA R51, R73.reuse, R126, R51 ;  /* 0x0000007e49337223 */ /* 0x040fe20000000033 */
[C---:B------:R-:W-:Y:S01]  /*8cd0*/  FFMA R52, R73.reuse, R123, R52 ;  /* 0x0000007b49347223 */ /* 0x040fe20000000034 */
[----:B------:R1:W-:Y:S01]  /*8ce0*/  STS.128 [R137+UR44+0xa200], R64 ;  /* 0x00a2004089007988 */ /* 0x0003e20008000c2c */
[C---:B------:R-:W-:Y:S01]  /*8cf0*/  FFMA R53, R73.reuse, R128, R53 ;  /* 0x0000008049357223 */ /* 0x040fe20000000035 */
[----:B------:R-:W-:Y:S01]  /*8d00*/  F2FP.SATFINITE.E4M3.F32.PACK_AB_MERGE_C R37, R38, R37, RZ ;  /* 0x000000252625723e */ /* 0x000fe200048070ff */
[C---:B------:R-:W-:Y:S01]  /*8d10*/  FFMA R54, R73.reuse, R125, R54 ;  /* 0x0000007d49367223 */ /* 0x040fe20000000036 */
[----:B------:R-:W-:Y:S01]  /*8d20*/  FMUL R58, R70, R63 ;  /* 0x0000003f463a7220 */ /* 0x000fe20000400000 */
[C---:B------:R-:W-:Y:S01]  /*8d30*/  FFMA R55, R73.reuse, R130, R55 ;  /* 0x0000008249377223 */ /* 0x040fe20000000037 */
[C---:B------:R-:W-:Y:S01]  /*8d40*/  FFMA R56, R73.reuse, R127, R56 ;  /* 0x0000007f49387223 */ /* 0x040fe20000000038 */
[C---:B------:R-:W-:Y:S01]  /*8d50*/  FFMA R57, R73.reuse, R132, R57 ;  /* 0x0000008449397223 */ /* 0x040fe20000000039 */
[----:B------:R1:W-:Y:S01]  /*8d60*/  STS.128 [R176+0xa010], R16 ;  /* 0x00a01010b0007388 */ /* 0x0003e20000000c00 */
[----:B------:R-:W-:Y:S01]  /*8d70*/  F2FP.SATFINITE.E4M3.F32.PACK_AB_MERGE_C R33, R36, R35, R37 ;  /* 0x000000232421723e */ /* 0x000fe20004807025 */
[C---:B------:R-:W-:Y:S01]  /*8d80*/  FFMA R58, R73.reuse, R129, R58 ;  /* 0x00000081493a7223 */ /* 0x040fe2000000003a */
[----:B------:R-:W-:Y:S01]  /*8d90*/  F2FP.SATFINITE.E4M3.F32.PACK_AB_MERGE_C R34, R42, R41, RZ ;  /* 0x000000292a22723e */ /* 0x000fe200048070ff */
[C---:B------:R-:W-:Y:S01]  /*8da0*/  FFMA R59, R73.reuse, R72, R59 ;  /* 0x00000048493b7223 */ /* 0x040fe2000000003b */
[----:B------:R-:W-:Y:S01]  /*8db0*/  F2FP.SATFINITE.E4M3.F32.PACK_AB_MERGE_C R35, R46, R45, RZ ;  /* 0x0000002d2e23723e */ /* 0x000fe200048070ff */
        /* <DEDUP_REMOVED lines=25> */
[----:B------:R-:W-:Y:S02]  /*8f50*/  UIADD3 UR4, UP0, UPT, UR62, 0x680, URZ ;  /* 0x000006803e047890 */ /* 0x000fe4000ff1e0ff */
[----:B------:R-:W-:Y:S02]  /*8f60*/  UIADD3 UR9, UPT, UPT, UR49, 0x40, URZ ;  /* 0x0000004031097890 */ /* 0x000fe4000fffe0ff */
[----:B------:R-:W-:Y:S02]  /*8f70*/  UIADD3 UR8, UPT, UPT, UR44, 0xa200, URZ ;  /* 0x0000a2002c087890 */ /* 0x000fe4000fffe0ff */
[----:B------:R-:W-:Y:S01]  /*8f80*/  UIADD3.X UR5, UPT, UPT, URZ, UR63, URZ, UP0, !UPT ;  /* 0x0000003fff057290 */ /* 0x000fe200087fe4ff */
[----:B------:R-:W-:Y:S01]  /*8f90*/  UMOV UR10, UR50 ;  /* 0x00000032000a7c82 */ /* 0x000fe20008000000 */
[----:B------:R-:W-:Y:S07]  /*8fa0*/  UMOV UR11, UR36 ;  /* 0x00000024000b7c82 */ /* 0x000fee0008000000 */
[----:B------:R2:W-:Y:S01]  /*8fb0*/  UTMASTG.3D [UR8], [UR4] ;  /* 0x00000008040073b5 */ /* 0x0005e20008010000 */
[----:B------:R0:W-:Y:S01]  /*8fc0*/  UTMACMDFLUSH ;  /* 0x00000000000079b7 */ /* 0x0001e20000000000 */
[----:B--2---:R-:W-:Y:S04]  /*8fd0*/  DEPBAR.LE SB0, 0x1 ;  /* 0x000080400000791a */ /* 0x004fe80000000000 */
.L_x_125:
[----:B------:R-:W-:Y:S05]  /*8fe0*/  BSYNC.RECONVERGENT B0 ;  /* 0x0000000000007941 */ /* 0x000fea0003800200 */
.L_x_124:
        /* <DEDUP_REMOVED lines=17> */
.L_x_129:
[----:B------:R-:W-:Y:S05]  /*9100*/  BSYNC B0 ;  /* 0x0000000000007941 */ /* 0x000fea0003800000 */
.L_x_128:
        /* <DEDUP_REMOVED lines=15> */
[----:B------:R-:W-:Y:S02]  /*9200*/  SEL R0, RZ, 0x1, P0 ;  /* 0x00000001ff007807 */ /* 0x000fe40000000000 */
[----:B------:R-:W-:Y:S02]  /*9210*/  SEL R166, R166, RZ, P0 ;  /* 0x000000ffa6a67207 */ /* 0x000fe40000000000 */
[----:B------:R-:W-:Y:S01]  /*9220*/  LOP3.LUT R165, R165, R0, RZ, 0x3c, !PT ;  /* 0x00000000a5a57212 */ /* 0x000fe200078e3cff */
[----:B-----5:R2:W-:Y:S06]  /*9230*/  SYNCS.ARRIVE.TRANS64.RED.A1T0 RZ, [R2+URZ], RZ ;  /* 0x000000ff02ff79a7 */ /* 0x0205ec00081004ff */
.L_x_127:
[----:B------:R-:W-:Y:S05]  /*9240*/  BSYNC B1 ;  /* 0x0000000000017941 */ /* 0x000fea0003800000 */
.L_x_126:
[----:B------:R-:W-:Y:S01]  /*9250*/  VIADD R0, R71, 0x80 ;  /* 0x0000008047007836 */ /* 0x000fe20000000000 */
[----:B------:R-:W-:Y:S04]  /*9260*/  BSSY.RECONVERGENT B6, `(.L_x_131) ;  /* 0x0000015000067945 */ /* 0x000fe80003800200 */
[----:B------:R-:W-:Y:S04]  /*9270*/  SHF.R.U32.HI R0, RZ, 0x15, R0 ;  /* 0x00000015ff007819 */ /* 0x000fe80000011600 */
[----:B------:R-:W-:Y:S11]  /*9280*/  LOP3.LUT P0, RZ, R0, 0x3, R159, 0x48, !PT ;  /* 0x0000000300ff7812 */ /* 0x000ff6000780489f */
[----:B------:R-:W-:Y:S02]  /*9290*/  @!UPT UIADD3 URZ, UPT, UPT, URZ, URZ, URZ ;  /* 0x000000fffffff290 */ /* 0x000fe4000fffe0ff */
[----:B------:R-:W-:Y:S05]  /*92a0*/  @!P0 BRA `(.L_x_132) ;  /* 0x0000000000408947 */ /* 0x000fea0003800000 */
[----:B------:R-:W5:Y:S01]  /*92b0*/  LDCU.64 UR8, c[0x4][0x78] ;  /* 0x01000f00ff0877ac */ /* 0x000f620008000a00 */
[----:B--2---:R-:W-:Y:S01]  /*92c0*/  MOV R3, 0x0 ;  /* 0x0000000000037802 */ /* 0x004fe20000000f00 */
[----:B------:R-:W-:Y:S02]  /*92d0*/  HFMA2 R12, -RZ, RZ, 0, 5.9604644775390625e-08 ;  /* 0x00000001ff0c7431 */ /* 0x000fe400000001ff */
[----:B------:R-:W-:Y:S02]  /*92e0*/  IMAD.MOV.U32 R8, RZ, RZ, 0x192 ;  /* 0x00000192ff087424 */ /* 0x000fe400078e00ff */
[----:B------:R-:W-:Y:S01]  /*92f0*/  IMAD.MOV.U32 R13, RZ, RZ, RZ ;  /* 0x000000ffff0d7224 */ /* 0x000fe200078e00ff */
[----:B------:R-:W2:Y:S01]  /*9300*/  LDCU.64 UR6, c[0x4][0x80] ;  /* 0x01001000ff0677ac */ /* 0x000ea20008000a00 */
[----:B------:R-:W1:Y:S01]  /*9310*/  LDC.64 R2, c[0x4][R3] ;  /* 0x0100000003027b82 */ /* 0x000e620000000a00 */
[----:B------:R-:W3:Y:S01]  /*9320*/  LDCU.64 UR4, c[0x4][0x18] ;  /* 0x01000300ff0477ac */ /* 0x000ee20008000a00 */
[----:B-----5:R-:W-:Y:S01]  /*9330*/  MOV R5, UR9 ;  /* 0x0000000900057c02 */ /* 0x020fe20008000f00 */
[----:B------:R-:W-:Y:S01]  /*9340*/  IMAD.U32 R4, RZ, RZ, UR8 ;  /* 0x00000008ff047e24 */ /* 0x000fe2000f8e00ff */
[----:B--2---:R-:W-:Y:S01]  /*9350*/  MOV R7, UR7 ;  /* 0x0000000700077c02 */ /* 0x004fe20008000f00 */
[----:B------:R-:W-:Y:S01]  /*9360*/  IMAD.U32 R6, RZ, RZ, UR6 ;  /* 0x00000006ff067e24 */ /* 0x000fe2000f8e00ff */
[----:B---3--:R-:W-:Y:S01]  /*9370*/  MOV R11, UR5 ;  /* 0x00000005000b7c02 */ /* 0x008fe20008000f00 */
[----:B------:R-:W-:Y:S02]  /*9380*/  IMAD.U32 R10, RZ, RZ, UR4 ;  /* 0x00000004ff0a7e24 */ /* 0x000fe4000f8e00ff */
[----:B------:R-:W-:Y:S07]  /*9390*/  LEPC R20, `(.L_x_132) ;  /* 0x000000001014794e */ /* 0x000fee0000000000 */
[----:B-1--4-:R-:W-:Y:S05]  /*93a0*/  CALL.ABS.NOINC R2 ;  /* 0x0000000002007343 */ /* 0x012fea0003c00000 */
.L_x_132:
[----:B------:R-:W-:Y:S05]  /*93b0*/  BSYNC.RECONVERGENT B6 ;  /* 0x0000000000067941 */ /* 0x000fea0003800200 */
.L_x_131:
[----:B--23--:R-:W-:Y:S01]  /*93c0*/  F2FP.F16.E4M3.UNPACK_B R4, R141 ;  /* 0x0000008dff04723e */ /* 0x00cfe200020006ff */
        /* <DEDUP_REMOVED lines=13> */
[----:B----4-:R-:W-:Y:S01]  /*94a0*/  F2FP.F16.E4M3.UNPACK_B R117, R151.H1 ;  /* 0x00000097ff75723e */ /* 0x010fe200030006ff */
        /* <DEDUP_REMOVED lines=261> */
[----:B------:R-:W-:Y:S02]  /*a500*/  UIADD3 UR4, UPT, UPT, UR44, 0x8200, URZ ;  /* 0x000082002c047890 */ /* 0x000fe4000fffe0ff */
[----:B------:R-:W-:Y:S01]  /*a510*/  UIADD3 UR9, UPT, UPT, UR49, 0x80, URZ ;  /* 0x0000008031097890 */ /* 0x000fe2000fffe0ff */
[----:B------:R-:W-:Y:S01]  /*a520*/  UMOV UR10, UR50 ;  /* 0x00000032000a7c82 */ /* 0x000fe20008000000 */
[----:B------:R-:W-:Y:S02]  /*a530*/  UMOV UR11, UR36 ;  /* 0x00000024000b7c82 */ /* 0x000fe40008000000 */
        /* <DEDUP_REMOVED lines=8> */
.L_x_134:
[----:B------:R-:W-:Y:S05]  /*a5c0*/  BSYNC.RECONVERGENT B0 ;  /* 0x0000000000007941 */ /* 0x000fea0003800200 */
.L_x_133:
        /* <DEDUP_REMOVED lines=17> */
.L_x_138:
[----:B------:R-:W-:Y:S05]  /*a6e0*/  BSYNC B0 ;  /* 0x0000000000007941 */ /* 0x000fea0003800000 */
.L_x_137:
        /* <DEDUP_REMOVED lines=19> */
.L_x_136:
[----:B------:R-:W-:Y:S05]  /*a820*/  BSYNC B1 ;  /* 0x0000000000017941 */ /* 0x000fea0003800000 */
.L_x_135:
[----:B------:R-:W-:Y:S05]  /*a830*/  VIADD R0, R71, 0xc0 ;  /* 0x000000c047007836 */ /* 0x000fea0000000000 */
        /* <DEDUP_REMOVED lines=20> */
.L_x_140:
[----:B------:R-:W-:Y:S01]  /*a980*/  ISETP.NE.AND P0, PT, R174, RZ, PT ;  /* 0x000000ffae00720c */ /* 0x000fe20003f05270 */
[----:B------:R-:W-:Y:S05]  /*a990*/  WARPSYNC.ALL ;  /* 0x0000000000007948 */ /* 0x000fea0003800000 */
[----:B------:R-:W-:Y:S01]  /*a9a0*/  R2UR UR4, R71 ;  /* 0x00000000470472ca */ /* 0x000fe200000e0000 */
[----:B------:R-:W5:Y:S01]  /*a9b0*/  S2UR UR6, SR_CgaCtaId ;  /* 0x00000000000679c3 */ /* 0x000f620000008800 */
[----:B---3--:R-:W-:Y:S01]  /*a9c0*/  F2FP.F16.E4M3.UNPACK_B R11, R141 ;  /* 0x0000008dff0b723e */ /* 0x008fe200020006ff */
[----:B------:R-:W-:Y:S01]  /*a9d0*/  BSSY.RECONVERGENT B0, `(.L_x_141) ;  /* 0x000011c000007945 */ /* 0x000fe20003800200 */
[----:B------:R-:W-:Y:S02]  /*a9e0*/  F2FP.F16.E4M3.UNPACK_B R10, R142 ;  /* 0x0000008eff0a723e */ /* 0x000fe400020006ff */
[----:B------:R-:W-:Y:S01]  /*a9f0*/  F2FP.F16.E4M3.UNPACK_B R9, R143 ;  /* 0x0000008fff09723e */ /* 0x000fe200020006ff */
[--C-:B------:R-:W-:Y:S01]  /*aa00*/  HADD2.F32 R74, -RZ, R11.reuse.H0_H0 ;  /* 0x2000000bff4a7230 */ /* 0x100fe20000004100 */
[----:B----4-:R-:W-:Y:S01]  /*aa10*/  F2FP.F16.E4M3.UNPACK_B R8, R144 ;  /* 0x00000090ff08723e */ /* 0x010fe200020006ff */
[----:B------:R-:W-:Y:S01]  /*aa20*/  HADD2.F32 R76, -RZ, R11.H1_H1 ;  /* 0x3000000bff4c7230 */ /* 0x000fe20000004100 */
[----:B------:R-:W-:Y:S01]  /*aa30*/  F2FP.F16.E4M3.UNPACK_B R7, R145 ;  /* 0x00000091ff07723e */ /* 0x000fe200020006ff */
[--C-:B------:R-:W-:Y:S01]  /*aa40*/  HADD2.F32 R77, -RZ, R10.reuse.H0_H0 ;  /* 0x2000000aff4d7230 */ /* 0x100fe20000004100 */
[----:B------:R-:W-:Y:S01]  /*aa50*/  F2FP.F16.E4M3.UNPACK_B R6, R146 ;  /* 0x00000092ff06723e */ /* 0x000fe200020006ff */
[----:B------:R-:W-:Y:S01]  /*aa60*/  HADD2.F32 R80, -RZ, R10.H1_H1 ;  /* 0x3000000aff507230 */ /* 0x000fe20000004100 */
[----:B------:R-:W-:Y:S01]  /*aa70*/  F2FP.F16.E4M3.UNPACK_B R5, R147 ;  /* 0x00000093ff05723e */ /* 0x000fe200020006ff */
[--C-:B------:R-:W-:Y:S01]  /*aa80*/  HADD2.F32 R81, -RZ, R9.reuse.H0_H0 ;  /* 0x20000009ff517230 */ /* 0x100fe20000004100 */
[----:B-1----:R-:W-:Y:S01]  /*aa90*/  F2FP.F16.E4M3.UNPACK_B R4, R148 ;  /* 0x00000094ff04723e */ /* 0x002fe200020006ff */
[----:B------:R-:W-:Y:S01]  /*aaa0*/  HADD2.F32 R84, -RZ, R9.H1_H1 ;  /* 0x30000009ff547230 */ /* 0x000fe20000004100 */
[-C--:B--2---:R-:W-:Y:S01]  /*aab0*/  F2FP.F16.E4M3.UNPACK_B R2, R140.reuse ;  /* 0x0000008cff02723e */ /* 0x084fe200020006ff */
[--C-:B------:R-:W-:Y:S01]  /*aac0*/  HADD2.F32 R85, -RZ, R8.reuse.H0_H0 ;  /* 0x20000008ff557230 */ /* 0x100fe20000004100 */
[----:B------:R-:W-:Y:S01]  /*aad0*/  F2FP.F16.E4M3.UNPACK_B R140, R140.H1 ;  /* 0x0000008cff8c723e */ /* 0x000fe200030006ff */
[----:B------:R-:W-:Y:S01]  /*aae0*/  HADD2.F32 R87, -RZ, R8.H1_H1 ;  /* 0x30000008ff577230 */ /* 0x000fe20000004100 */
[----:B------:R-:W-:Y:S01]  /*aaf0*/  F2FP.F16.E4M3.UNPACK_B R141, R141.H1 ;  /* 0x0000008dff8d723e */ /* 0x000fe200030006ff */
[--C-:B------:R-:W-:Y:S01]  /*ab00*/  HADD2.F32 R90, -RZ, R7.reuse.H0_H0 ;  /* 0x20000007ff5a7230 */ /* 0x100fe20000004100 */
[----:B------:R-:W-:Y:S01]  /*ab10*/  F2FP.F16.E4M3.UNPACK_B R142, R142.H1 ;  /* 0x0000008eff8e723e */ /* 0x000fe200030006ff */
[----:B------:R-:W-:Y:S01]  /*ab20*/  HADD2.F32 R91, -RZ, R7.H1_H1 ;  /* 0x30000007ff5b7230 */ /* 0x000fe20000004100 */
[----:B------:R-:W-:Y:S01]  /*ab30*/  F2FP.F16.E4M3.UNPACK_B R143, R143.H1 ;  /* 0x0000008fff8f723e */ /* 0x000fe200030006ff */
[--C-:B------:R-:W-:Y:S01]  /*ab40*/  HADD2.F32 R94, -RZ, R6.reuse.H0_H0 ;  /* 0x20000006ff5e7230 */ /* 0x100fe20000004100 */
[----:B------:R-:W-:Y:S01]  /*ab50*/  R2UR UR5, R177 ;  /* 0x00000000b10572ca */ /* 0x000fe200000e0000 */
[----:B------:R-:W-:Y:S01]  /*ab60*/  HADD2.F32 R95, -RZ, R6.H1_H1 ;  /* 0x30000006ff5f7230 */ /* 0x000fe20000004100 */
[----:B------:R-:W-:Y:S01]  /*ab70*/  F2FP.F16.E4M3.UNPACK_B R107, R149 ;  /* 0x00000095ff6b723e */ /* 0x000fe200020006ff */
[--C-:B------:R-:W-:Y:S01]  /*ab80*/  HADD2.F32 R98, -RZ, R5.reuse.H0_H0 ;  /* 0x20000005ff627230 */ /* 0x100fe20000004100 */
[----:B------:R-:W-:Y:S01]  /*ab90*/  F2FP.F16.E4M3.UNPACK_B R111, R150 ;  /* 0x00000096ff6f723e */ /* 0x000fe200020006ff */
[----:B------:R-:W-:Y:S01]  /*aba0*/  HADD2.F32 R99, -RZ, R5.H1_H1 ;  /* 0x30000005ff637230 */ /* 0x000fe20000004100 */
[----:B------:R-:W-:Y:S01]  /*abb0*/  F2FP.F16.E4M3.UNPACK_B R115, R151 ;  /* 0x00000097ff73723e */ /* 0x000fe200020006ff */
[--C-:B------:R-:W-:Y:S01]  /*abc0*/  HADD2.F32 R102, -RZ, R4.reuse.H0_H0 ;  /* 0x20000004ff667230 */ /* 0x100fe20000004100 */
[----:B------:R-:W-:Y:S01]  /*abd0*/  F2FP.F16.E4M3.UNPACK_B R119, R152 ;  /* 0x00000098ff77723e */ /* 0x000fe200020006ff */
[----:B------:R-:W-:Y:S01]  /*abe0*/  HADD2.F32 R103, -RZ, R4.H1_H1 ;  /* 0x30000004ff677230 */ /* 0x000fe20000004100 */
[----:B------:R-:W-:Y:S01]  /*abf0*/  F2FP.F16.E4M3.UNPACK_B R123, R153 ;  /* 0x00000099ff7b723e */ /* 0x000fe200020006ff */
[----:B------:R-:W1:Y:S01]  /*ac00*/  LDTM.x64 R4, tmem[UR4+0xc0] ;  /* 0x0000c004000479ee */ /* 0x000e620008340000 */
[--C-:B------:R-:W-:Y:S01]  /*ac10*/  HADD2.F32 R0, -RZ, R2.reuse.H0_H0 ;  /* 0x20000002ff007230 */ /* 0x100fe20000004100 */
[----:B------:R-:W-:Y:S01]  /*ac20*/  NOP ;  /* 0x0000000000007918 */ /* 0x000fe20000000000 */
[----:B------:R-:W-:Y:S01]  /*ac30*/  UIADD3 UR4, UPT, UPT, UR5, 0x160, URZ ;  /* 0x0000016005047890 */ /* 0x000fe2000fffe0ff */
[----:B------:R-:W-:Y:S01]  /*ac40*/  HADD2.F32 R2, -RZ, R2.H1_H1 ;  /* 0x30000002ff027230 */ /* 0x000fe20000004100 */
[----:B------:R-:W-:Y:S01]  /*ac50*/  F2FP.F16.E4M3.UNPACK_B R127, R154 ;  /* 0x0000009aff7f723e */ /* 0x000fe200020006ff */
[----:B------:R-:W-:Y:S01]  /*ac60*/  HADD2.F32 R78, -RZ, R141.H1_H1 ;  /* 0x3000008dff4e7230 */ /* 0x000fe20000004100 */
[----:B------:R-:W-:Y:S01]  /*ac70*/  F2FP.F16.E4M3.UNPACK_B R130, R155 ;  /* 0x0000009bff82723e */ /* 0x000fe200020006ff */
        /* <DEDUP_REMOVED lines=16> */
[----:B-----5:R-:W-:Y:S01]  /*ad80*/  UPRMT UR4, UR6, 0x654, UR4 ;  /* 0x0000065406047896 */ /* 0x020fe20008000004 */
[C---:B-1----:R-:W-:Y:S01]  /*ad90*/  FMUL R4, R70.reuse, R4 ;  /* 0x0000000446047220 */ /* 0x042fe20000400000 */
[C---:B------:R-:W-:Y:S01]  /*ada0*/  FMUL R5, R70.reuse, R5 ;  /* 0x0000000546057220 */ /* 0x040fe20000400000 */
[--C-:B------:R-:W-:Y:S02]  /*adb0*/  HADD2.F32 R3, -RZ, R140.reuse.H0_H0 ;  /* 0x2000008cff037230 */ /* 0x100fe40000004100 */
[C---:B------:R-:W-:Y:S01]  /*adc0*/  FMUL R8, R70.reuse, R8 ;  /* 0x0000000846087220 */ /* 0x040fe20000400000 */
[C---:B------:R-:W-:Y:S01]  /*add0*/  FFMA R4, R73.reuse, R0, R4 ;  /* 0x0000000049047223 */ /* 0x040fe20000000004 */
[C---:B------:R-:W-:Y:S01]  /*ade0*/  FFMA R5, R73.reuse, R2, R5 ;  /* 0x0000000249057223 */ /* 0x040fe20000000005 */
[C---:B------:R-:W-:Y:S01]  /*adf0*/  FMUL R9, R70.reuse, R9 ;  /* 0x0000000946097220 */ /* 0x040fe20000400000 */
[C---:B------:R-:W-:Y:S01]  /*ae00*/  FMUL R12, R70.reuse, R12 ;  /* 0x0000000c460c7220 */ /* 0x040fe20000400000 */
[----:B------:R-:W-:Y:S01]  /*ae10*/  SYNCS.ARRIVE.TRANS64.RED.A1T0 RZ, [UR4], RZ ;  /* 0x000000ffffff79a7 */ /* 0x000fe20008100404 */
[C---:B------:R-:W-:Y:S01]  /*ae20*/  FMUL R13, R70.reuse, R13 ;  /* 0x0000000d460d7220 */ /* 0x040fe20000400000 */
[C---:B------:R-:W-:Y:S01]  /*ae30*/  FMUL R16, R70.reuse, R16 ;  /* 0x0000001046107220 */ /* 0x040fe20000400000 */
[C---:B------:R-:W-:Y:S01]  /*ae40*/  FMUL R17, R70.reuse, R17 ;  /* 0x0000001146117220 */ /* 0x040fe20000400000 */
[C---:B------:R-:W-:Y:S01]  /*ae50*/  FMUL R0, R70.reuse, R20 ;  /* 0x0000001446007220 */ /* 0x040fe20000400000 */
[C---:B------:R-:W-:Y:S01]  /*ae60*/  FMUL R2, R70.reuse, R21 ;  /* 0x0000001546027220 */ /* 0x040fe20000400000 */
[C---:B------:R-:W-:Y:S01]  /*ae70*/  FMUL R21, R70.reuse, R28 ;  /* 0x0000001c46157220 */ /* 0x040fe20000400000 */
[----:B------:R-:W-:Y:S02]  /*ae80*/  HADD2.F32 R122, -RZ, R123.H0_H0 ;  /* 0x2000007bff7a7230 */ /* 0x000fe40000004100 */
[C---:B------:R-:W-:Y:S01]  /*ae90*/  FMUL R6, R70.reuse, R6 ;  /* 0x0000000646067220 */ /* 0x040fe20000400000 */
[----:B------:R-:W-:Y:S02]  /*aea0*/  HADD2.F32 R72, -RZ, R140.H1_H1 ;  /* 0x3000008cff487230 */ /* 0x000fe40000004100 */
[C---:B------:R-:W-:Y:S01]  /*aeb0*/  FMUL R7, R70.reuse, R7 ;  /* 0x0000000746077220 */ /* 0x040fe20000400000 */
[----:B------:R-:W-:Y:S02]  /*aec0*/  HADD2.F32 R75, -RZ, R141.H0_H0 ;  /* 0x2000008dff4b7230 */ /* 0x000fe40000004100 */
[C---:B------:R-:W-:Y:S01]  /*aed0*/  FFMA R6, R73.reuse, R3, R6 ;  /* 0x0000000349067223 */ /* 0x040fe20000000006 */
[----:B------:R-:W-:Y:S02]  /*aee0*/  HADD2.F32 R123, -RZ, R123.H1_H1 ;  /* 0x3000007bff7b7230 */ /* 0x000fe40000004100 */
[C---:B------:R-:W-:Y:S01]  /*aef0*/  FFMA R7, R73.reuse, R72, R7 ;  /* 0x0000004849077223 */ /* 0x040fe20000000007 */
[C---:B------:R-:W-:Y:S01]  /*af00*/  FFMA R8, R73.reuse, R74, R8 ;  /* 0x0000004a49087223 */ /* 0x040fe20000000008 */
[----:B------:R-:W-:Y:S01]  /*af10*/  FFMA R9, R73, R76, R9 ;  /* 0x0000004c49097223 */ /* 0x000fe20000000009 */
[--C-:B------:R-:W-:Y:S02]  /*af20*/  HADD2.F32 R126, -RZ, R127.reuse.H0_H0 ;  /* 0x2000007fff7e7230 */ /* 0x100fe40000004100 */
[C---:B------:R-:W-:Y:S01]  /*af30*/  FMUL R10, R70.reuse, R10 ;  /* 0x0000000a460a7220 */ /* 0x040fe20000400000 */
[----:B------:R-:W-:Y:S01]  /*af40*/  F2FP.SATFINITE.E4M3.F32.PACK_AB_MERGE_C R76, R7, R6, RZ ;  /* 0x00000006074c723e */ /* 0x000fe200048070ff */
[C---:B------:R-:W-:Y:S01]  /*af50*/  FMUL R7, R70.reuse, R24 ;  /* 0x0000001846077220 */ /* 0x040fe20000400000 */
[----:B------:R-:W-:Y:S02]  /*af60*/  HADD2.F32 R127, -RZ, R127.H1_H1 ;  /* 0x3000007fff7f7230 */ /* 0x000fe40000004100 */
[C---:B------:R-:W-:Y:S01]  /*af70*/  FFMA R10, R73.reuse, R75, R10 ;  /* 0x0000004b490a7223 */ /* 0x040fe2000000000a */
[----:B------:R-:W-:Y:S02]  /*af80*/  HADD2.F32 R72, -RZ, R130.H0_H0 ;  /* 0x20000082ff487230 */ /* 0x000fe40000004100 */
[C---:B------:R-:W-:Y:S01]  /*af90*/  FMUL R11, R70.reuse, R11 ;  /* 0x0000000b460b7220 */ /* 0x040fe20000400000 */
[--C-:B------:R-:W-:Y:S02]  /*afa0*/  HADD2.F32 R79, -RZ, R142.reuse.H0_H0 ;  /* 0x2000008eff4f7230 */ /* 0x100fe40000004100 */
[C---:B------:R-:W-:Y:S01]  /*afb0*/  FMUL R14, R70.reuse, R14 ;  /* 0x0000000e460e7220 */ /* 0x040fe20000400000 */
[----:B------:R-:W-:Y:S02]  /*afc0*/  HADD2.F32 R82, -RZ, R142.H1_H1 ;  /* 0x3000008eff527230 */ /* 0x000fe40000004100 */
[C---:B------:R-:W-:Y:S01]  /*afd0*/  FFMA R11, R73.reuse, R78, R11 ;  /* 0x0000004e490b7223 */ /* 0x040fe2000000000b */
[C---:B------:R-:W-:Y:S01]  /*afe0*/  FFMA R12, R73.reuse, R77, R12 ;  /* 0x0000004d490c7223 */ /* 0x040fe2000000000c */
[C---:B------:R-:W-:Y:S01]  /*aff0*/  FFMA R13, R73.reuse, R80, R13 ;  /* 0x00000050490d7223 */ /* 0x040fe2000000000d */
[----:B------:R-:W-:Y:S01]  /*b000*/  FFMA R14, R73, R79, R14 ;  /* 0x0000004f490e7223 */ /* 0x000fe2000000000e */
[----:B------:R-:W-:Y:S01]  /*b010*/  HADD2.F32 R75, -RZ, R130.H1_H1 ;  /* 0x30000082ff4b7230 */ /* 0x000fe20000004100 */
[----:B------:R-:W-:Y:S01]  /*b020*/  F2FP.SATFINITE.E4M3.F32.PACK_AB_MERGE_C R78, R11, R10, RZ ;  /* 0x0000000a0b4e723e */ /* 0x000fe200048070ff */
[C---:B------:R-:W-:Y:S01]  /*b030*/  FMUL R10, R70.reuse, R25 ;  /* 0x00000019460a7220 */ /* 0x040fe20000400000 */
[C---:B------:R-:W-:Y:S01]  /*b040*/  FMUL R25, R70.reuse, R32 ;  /* 0x0000002046197220 */ /* 0x040fe20000400000 */
        /* <DEDUP_REMOVED lines=8> */
[C---:B------:R-:W-:Y:S01]  /*b0d0*/  FMUL R19, R70.reuse, R19 ;  /* 0x0000001346137220 */ /* 0x040fe20000400000 */
[--C-:B------:R-:W-:Y:S01]  /*b0e0*/  HADD2.F32 R88, -RZ, R144.reuse.H0_H0 ;  /* 0x20000090ff587230 */ /* 0x100fe20000004100 */
[----:B------:R-:W-:Y:S01]  /*b0f0*/  F2FP.SATFINITE.E4M3.F32.PACK_AB_MERGE_C R14, R15, R14, RZ ;  /* 0x0000000e0f0e723e */ /* 0x000fe200048070ff */
[----:B------:R-:W-:Y:S02]  /*b100*/  HADD2.F32 R89, -RZ, R144.H1_H1 ;  /* 0x30000090ff597230 */ /* 0x000fe40000004100 */
[C---:B------:R-:W-:Y:S01]  /*b110*/  FFMA R19, R73.reuse, R86, R19 ;  /* 0x0000005649137223 */ /* 0x040fe20000000013 */
[C---:B------:R-:W-:Y:S01]  /*b120*/  FFMA R0, R73.reuse, R85, R0 ;  /* 0x0000005549007223 */ /* 0x040fe20000000000 */
[----:B------:R-:W-:Y:S01]  /*b130*/  FFMA R2, R73, R87, R2 ;  /* 0x0000005749027223 */ /* 0x000fe20000000002 */
[C---:B------:R-:W-:Y:S01]  /*b140*/  FMUL R3, R70.reuse, R22 ;  /* 0x0000001646037220 */ /* 0x040fe20000400000 */
[C---:B------:R-:W-:Y:S01]  /*b150*/  FMUL R22, R70.reuse, R29 ;  /* 0x0000001d46167220 */ /* 0x040fe20000400000 */
[----:B------:R-:W-:Y:S01]  /*b160*/  F2FP.SATFINITE.E4M3.F32.PACK_AB_MERGE_C R18, R19, R18, RZ ;  /* 0x000000121312723e */ /* 0x000fe200048070ff */
[C---:B------:R-:W-:Y:S01]  /*b170*/  FMUL R29, R70.reuse, R36 ;  /* 0x00000024461d7220 */ /* 0x040fe20000400000 */
[C---:B------:R-:W-:Y:S01]  /*b180*/  FFMA R3, R73.reuse, R88, R3 ;  /* 0x0000005849037223 */ /* 0x040fe20000000003 */
[C---:B------:R-:W-:Y:S01]  /*b190*/  FMUL R6, R70.reuse, R23 ;  /* 0x0000001746067220 */ /* 0x040fe20000400000 */
[--C-:B------:R-:W-:Y:S02]  /*b1a0*/  HADD2.F32 R92, -RZ, R145.reuse.H0_H0 ;  /* 0x20000091ff5c7230 */ /* 0x100fe40000004100 */
[C---:B------:R-:W-:Y:S01]  /*b1b0*/  FMUL R11, R70.reuse, R26 ;  /* 0x0000001a460b7220 */ /* 0x040fe20000400000 */
[----:B------:R-:W-:Y:S02]  /*b1c0*/  HADD2.F32 R93, -RZ, R145.H1_H1 ;  /* 0x30000091ff5d7230 */ /* 0x000fe40000004100 */
[C---:B------:R-:W-:Y:S01]  /*b1d0*/  FFMA R6, R73.reuse, R89, R6 ;  /* 0x0000005949067223 */ /* 0x040fe20000000006 */
[C---:B------:R-:W-:Y:S01]  /*b1e0*/  FFMA R7, R73.reuse, R90, R7 ;  /* 0x0000005a49077223 */ /* 0x040fe20000000007 */
[C---:B------:R-:W-:Y:S01]  /*b1f0*/  FFMA R10, R73.reuse, R91, R10 ;  /* 0x0000005b490a7223 */ /* 0x040fe2000000000a */
[C---:B------:R-:W-:Y:S01]  /*b200*/  FFMA R11, R73.reuse, R92, R11 ;  /* 0x0000005c490b7223 */ /* 0x040fe2000000000b */
[----:B------:R-:W-:Y:S01]  /*b210*/  FMUL R26, R70, R33 ;  /* 0x00000021461a7220 */ /* 0x000fe20000400000 */
[----:B------:R-:W-:Y:S01]  /*b220*/  F2FP.SATFINITE.E4M3.F32.PACK_AB_MERGE_C R3, R6, R3, RZ ;  /* 0x000000030603723e */ /* 0x000fe200048070ff */
        /* <DEDUP_REMOVED lines=9> */
[C---:B------:R-:W-:Y:S01]  /*b2c0*/  FMUL R30, R70.reuse, R37 ;  /* 0x00000025461e7220 */ /* 0x040fe20000400000 */
[C---:B------:R-:W-:Y:S01]  /*b2d0*/  FMUL R37, R70.reuse, R44 ;  /* 0x0000002c46257220 */ /* 0x040fe20000400000 */
[C---:B------:R-:W-:Y:S01]  /*b2e0*/  FMUL R24, R70.reuse, R31 ;  /* 0x0000001f46187220 */ /* 0x040fe20000400000 */
[--C-:B------:R-:W-:Y:S02]  /*b2f0*/  HADD2.F32 R100, -RZ, R147.reuse.H0_H0 ;  /* 0x20000093ff647230 */ /* 0x100fe40000004100 */
[----:B------:R-:W-:Y:S01]  /*b300*/  FMUL R27, R70, R34 ;  /* 0x00000022461b7220 */ /* 0x000fe20000400000 */
[----:B------:R-:W-:Y:S02]  /*b310*/  HADD2.F32 R101, -RZ, R147.H1_H1 ;  /* 0x30000093ff657230 */ /* 0x000fe40000004100 */
[C---:B------:R-:W-:Y:S01]  /*b320*/  FFMA R24, R73.reuse, R97, R24 ;  /* 0x0000006149187223 */ /* 0x040fe20000000018 */
[C---:B------:R-:W-:Y:S01]  /*b330*/  FFMA R25, R73.reuse, R98, R25 ;  /* 0x0000006249197223 */ /* 0x040fe20000000019 */
[C---:B------:R-:W-:Y:S01]  /*b340*/  FFMA R26, R73.reuse, R99, R26 ;  /* 0x00000063491a7223 */ /* 0x040fe2000000001a */
[----:B------:R-:W-:Y:S01]  /*b350*/  F2FP.F16.E4M3.UNPACK_B R152, R152.H1 ;  /* 0x00000098ff98723e */ /* 0x000fe200030006ff */
[C---:B------:R-:W-:Y:S01]  /*b360*/  FFMA R27, R73.reuse, R100, R27 ;  /* 0x00000064491b7223 */ /* 0x040fe2000000001b */
[----:B------:R-:W-:Y:S01]  /*b370*/  F2FP.SATFINITE.E4M3.F32.PACK_AB_MERGE_C R6, R24, R23, RZ ;  /* 0x000000171806723e */ /* 0x000fe200048070ff */
[C---:B------:R-:W-:Y:S01]  /*b380*/  FMUL R34, R70.reuse, R41 ;  /* 0x0000002946227220 */ /* 0x040fe20000400000 */
[C---:B------:R-:W-:Y:S01]  /*b390*/  FMUL R41, R70.reuse, R48 ;  /* 0x0000003046297220 */ /* 0x040fe20000400000 */
[----:B------:R-:W-:Y:S01]  /*b3a0*/  FMUL R28, R70, R35 ;  /* 0x00000023461c7220 */ /* 0x000fe20000400000 */
[----:B------:R-:W-:Y:S01]  /*b3b0*/  F2FP.F16.E4M3.UNPACK_B R153, R153.H1 ;  /* 0x00000099ff99723e */ /* 0x000fe200030006ff */
[--C-:B------:R-:W-:Y:S01]  /*b3c0*/  HADD2.F32 R104, -RZ, R148.reuse.H0_H0 ;  /* 0x20000094ff687230 */ /* 0x100fe20000004100 */
[----:B------:R-:W-:Y:S01]  /*b3d0*/  F2FP.SATFINITE.E4M3.F32.PACK_AB_MERGE_C R6, R22, R21, R6 ;  /* 0x000000151606723e */ /* 0x000fe20004807006 */
[C---:B------:R-:W-:Y:S01]  /*b3e0*/  FFMA R28, R73.reuse, R101, R28 ;  /* 0x00000065491c7223 */ /* 0x040fe2000000001c */
[C---:B------:R-:W-:Y:S01]  /*b3f0*/  FFMA R29, R73.reuse, R102, R29 ;  /* 0x00000066491d7223 */ /* 0x040fe2000000001d */
[C---:B------:R-:W-:Y:S01]  /*b400*/  FFMA R30, R73.reuse, R103, R30 ;  /* 0x00000067491e7223 */ /* 0x040fe2000000001e */
[----:B------:R-:W-:Y:S02]  /*b410*/  HADD2.F32 R105, -RZ, R148.H1_H1 ;  /* 0x30000094ff697230 */ /* 0x000fe40000004100 */
[C---:B------:R-:W-:Y:S01]  /*b420*/  FMUL R31, R70.reuse, R38 ;  /* 0x00000026461f7220 */ /* 0x040fe20000400000 */
[----:B------:R-:W-:Y:S01]  /*b430*/  F2FP.F16.E4M3.UNPACK_B R154, R154.H1 ;  /* 0x0000009aff9a723e */ /* 0x000fe200030006ff */
[C---:B------:R-:W-:Y:S01]  /*b440*/  FMUL R38, R70.reuse, R45 ;  /* 0x0000002d46267220 */ /* 0x040fe20000400000 */
[C---:B------:R-:W-:Y:S01]  /*b450*/  FMUL R45, R70.reuse, R52 ;  /* 0x00000034462d7220 */ /* 0x040fe20000400000 */
[----:B------:R-:W-:Y:S01]  /*b460*/  F2FP.F16.E4M3.UNPACK_B R155, R155.H1 ;  /* 0x0000009bff9b723e */ /* 0x000fe200030006ff */
[----:B------:R-:W-:Y:S01]  /*b470*/  FFMA R31, R73, R104, R31 ;  /* 0x00000068491f7223 */ /* 0x000fe2000000001f */
[----:B------:R-:W-:Y:S01]  /*b480*/  FMUL R52, R70, R59 ;  /* 0x0000003b46347220 */ /* 0x000fe20000400000 */
[----:B------:R-:W-:Y:S01]  /*b490*/  IADD3 R68, PT, PT, R68, 0x1, RZ ;  /* 0x0000000144447810 */ /* 0x000fe20007ffe0ff */
[C---:B------:R-:W-:Y:S01]  /*b4a0*/  FMUL R59, R70.reuse, R66 ;  /* 0x00000042463b7220 */ /* 0x040fe20000400000 */
[----:B------:R-:W-:Y:S01]  /*b4b0*/  F2FP.SATFINITE.E4M3.F32.PACK_AB_MERGE_C R66, R13, R12, R14 ;  /* 0x0000000c0d42723e */ /* 0x000fe2000480700e */
[C---:B------:R-:W-:Y:S01]  /*b4c0*/  FMUL R32, R70.reuse, R39 ;  /* 0x0000002746207220 */ /* 0x040fe20000400000 */
[--C-:B------:R-:W-:Y:S02]  /*b4d0*/  HADD2.F32 R108, -RZ, R149.reuse.H0_H0 ;  /* 0x20000095ff6c7230 */ /* 0x100fe40000004100 */
[C---:B------:R-:W-:Y:S01]  /*b4e0*/  FMUL R35, R70.reuse, R42 ;  /* 0x0000002a46237220 */ /* 0x040fe20000400000 */
[----:B------:R-:W-:Y:S02]  /*b4f0*/  HADD2.F32 R109, -RZ, R149.H1_H1 ;  /* 0x30000095ff6d7230 */ /* 0x000fe40000004100 */
[C---:B------:R-:W-:Y:S01]  /*b500*/  FFMA R32, R73.reuse, R105, R32 ;  /* 0x0000006949207223 */ /* 0x040fe20000000020 */
[----:B------:R-:W-:Y:S01]  /*b510*/  FMUL R36, R70, R43 ;  /* 0x0000002b46247220 */ /* 0x000fe20000400000 */
[C---:B------:R-:W-:Y:S01]  /*b520*/  FFMA R33, R73.reuse, R106, R33 ;  /* 0x0000006a49217223 */ /* 0x040fe20000000021 */
[C---:B------:R-:W-:Y:S01]  /*b530*/  FFMA R34, R73.reuse, R107, R34 ;  /* 0x0000006b49227223 */ /* 0x040fe20000000022 */
[--C-:B------:R-:W-:Y:S01]  /*b540*/  HADD2.F32 R112, -RZ, R150.reuse.H0_H0 ;  /* 0x20000096ff707230 */ /* 0x100fe20000004100 */
[----:B------:R-:W-:Y:S01]  /*b550*/  F2FP.SATFINITE.E4M3.F32.PACK_AB_MERGE_C R32, R32, R31, RZ ;  /* 0x0000001f2020723e */ /* 0x000fe200048070ff */
[C---:B------:R-:W-:Y:S01]  /*b560*/  FFMA R35, R73.reuse, R108, R35 ;  /* 0x0000006c49237223 */ /* 0x040fe20000000023 */
[----:B------:R-:W-:Y:S02]  /*b570*/  HADD2.F32 R113, -RZ, R150.H1_H1 ;  /* 0x30000096ff717230 */ /* 0x000fe40000004100 */
[----:B------:R-:W-:Y:S01]  /*b580*/  FMUL R39, R70, R46 ;  /* 0x0000002e46277220 */ /* 0x000fe20000400000 */
[----:B------:R-:W-:Y:S01]  /*b590*/  F2FP.SATFINITE.E4M3.F32.PACK_AB_MERGE_C R32, R30, R29, R32 ;  /* 0x0000001d1e20723e */ /* 0x000fe20004807020 */
[C---:B------:R-:W-:Y:S01]  /*b5a0*/  FFMA R36, R73.reuse, R109, R36 ;  /* 0x0000006d49247223 */ /* 0x040fe20000000024 */
[C---:B------:R-:W-:Y:S01]  /*b5b0*/  FMUL R40, R70.reuse, R47 ;  /* 0x0000002f46287220 */ /* 0x040fe20000400000 */
[C---:B------:R-:W-:Y:S01]  /*b5c0*/  FFMA R37, R73.reuse, R110, R37 ;  /* 0x0000006e49257223 */ /* 0x040fe20000000025 */
[C---:B------:R-:W-:Y:S01]  /*b5d0*/  FFMA R38, R73.reuse, R111, R38 ;  /* 0x0000006f49267223 */ /* 0x040fe20000000026 */
[C---:B------:R-:W-:Y:S01]  /*b5e0*/  FMUL R42, R70.reuse, R49 ;  /* 0x00000031462a7220 */ /* 0x040fe20000400000 */
        /* <DEDUP_REMOVED lines=8> */
[C---:B------:R-:W-:Y:S01]  /*b670*/  FMUL R57, R70.reuse, R64 ;  /* 0x0000004046397220 */ /* 0x040fe20000400000 */
[----:B------:R-:W-:Y:S01]  /*b680*/  FFMA R42, R73, R115, R42 ;  /* 0x00000073492a7223 */ /* 0x000fe2000000002a */
[C---:B------:R-:W-:Y:S01]  /*b690*/  FMUL R46, R70.reuse, R53 ;  /* 0x00000035462e7220 */ /* 0x040fe20000400000 */
[--C-:B------:R-:W-:Y:S01]  /*b6a0*/  HADD2.F32 R120, -RZ, R152.reuse.H0_H0 ;  /* 0x20000098ff787230 */ /* 0x100fe20000004100 */
[----:B------:R-:W-:Y:S01]  /*b6b0*/  F2FP.SATFINITE.E4M3.F32.PACK_AB_MERGE_C R64, R5, R4, R76 ;  /* 0x000000040540723e */ /* 0x000fe2000480704c */
[C---:B------:R-:W-:Y:S01]  /*b6c0*/  FMUL R51, R70.reuse, R58 ;  /* 0x0000003a46337220 */ /* 0x040fe20000400000 */
[C---:B------:R-:W-:Y:S01]  /*b6d0*/  FMUL R53, R70.reuse, R60 ;  /* 0x0000003c46357220 */ /* 0x040fe20000400000 */
[C---:B------:R-:W-:Y:S01]  /*b6e0*/  FFMA R43, R73.reuse, R116, R43 ;  /* 0x00000074492b7223 */ /* 0x040fe2000000002b */
[----:B------:R-:W-:Y:S02]  /*b6f0*/  HADD2.F32 R121, -RZ, R152.H1_H1 ;  /* 0x30000098ff797230 */ /* 0x000fe40000004100 */
[C---:B------:R-:W-:Y:S01]  /*b700*/  FMUL R47, R70.reuse, R54 ;  /* 0x00000036462f7220 */ /* 0x040fe20000400000 */
[C---:B------:R-:W-:Y:S01]  /*b710*/  FMUL R58, R70.reuse, R65 ;  /* 0x00000041463a7220 */ /* 0x040fe20000400000 */
[----:B------:R-:W-:Y:S01]  /*b720*/  FMUL R60, R70, R67 ;  /* 0x00000043463c7220 */ /* 0x000fe20000400000 */
[----:B------:R-:W-:Y:S01]  /*b730*/  F2FP.SATFINITE.E4M3.F32.PACK_AB_MERGE_C R5, R20, R11, RZ ;  /* 0x0000000b1405723e */ /* 0x000fe200048070ff */
[----:B------:R-:W-:Y:S01]  /*b740*/  FFMA R44, R73, R117, R44 ;  /* 0x00000075492c7223 */ /* 0x000fe2000000002c */
[C---:B------:R-:W-:Y:S01]  /*b750*/  FMUL R48, R70.reuse, R55 ;  /* 0x0000003746307220 */ /* 0x040fe20000400000 */
[----:B------:R-:W-:Y:S01]  /*b760*/  F2FP.SATFINITE.E4M3.F32.PACK_AB_MERGE_C R65, R9, R8, R78 ;  /* 0x000000080941723e */ /* 0x000fe2000480704e */
[----:B------:R-:W-:Y:S01]  /*b770*/  FFMA R45, R73, R118, R45 ;  /* 0x00000076492d7223 */ /* 0x000fe2000000002d */
[----:B------:R-:W-:Y:S01]  /*b780*/  F2FP.SATFINITE.E4M3.F32.PACK_AB_MERGE_C R67, R17, R16, R18 ;  /* 0x000000101143723e */ /* 0x000fe20004807012 */
[----:B------:R-:W-:Y:S01]  /*b790*/  FMUL R49, R70, R56 ;  /* 0x0000003846317220 */ /* 0x000fe20000400000 */
[C---:B------:R-:W-:Y:S01]  /*b7a0*/  FFMA R46, R73.reuse, R119, R46 ;  /* 0x00000077492e7223 */ /* 0x040fe2000000002e */
[--C-:B------:R-:W-:Y:S02]  /*b7b0*/  HADD2.F32 R124, -RZ, R153.reuse.H0_H0 ;  /* 0x20000099ff7c7230 */ /* 0x100fe40000004100 */
[C---:B------:R-:W-:Y:S01]  /*b7c0*/  FFMA R47, R73.reuse, R120, R47 ;  /* 0x00000078492f7223 */ /* 0x040fe2000000002f */
[----:B------:R1:W-:Y:S01]  /*b7d0*/  STS.128 [R137+UR44+0xa200], R64 ;  /* 0x00a2004089007988 */ /* 0x0003e20008000c2c */
[----:B------:R-:W-:Y:S01]  /*b7e0*/  HADD2.F32 R125, -RZ, R153.H1_H1 ;  /* 0x30000099ff7d7230 */ /* 0x000fe20000004100 */
[----:B------:R-:W-:Y:S01]  /*b7f0*/  F2FP.SATFINITE.E4M3.F32.PACK_AB_MERGE_C R5, R10, R7, R5 ;  /* 0x000000070a05723e */ /* 0x000fe20004807005 */
[C---:B------:R-:W-:Y:S01]  /*b800*/  FFMA R48, R73.reuse, R121, R48 ;  /* 0x0000007949307223 */ /* 0x040fe20000000030 */
[----:B------:R-:W-:Y:S01]  /*b810*/  F2FP.SATFINITE.E4M3.F32.PACK_AB_MERGE_C R7, R28, R27, RZ ;  /* 0x0000001b1c07723e */ /* 0x000fe200048070ff */
        /* <DEDUP_REMOVED lines=8> */
[----:B------:R-:W-:Y:S01]  /*b8a0*/  FMUL R56, R70, R63 ;  /* 0x0000003f46387220 */ /* 0x000fe20000400000 */
[----:B------:R-:W-:Y:S01]  /*b8b0*/  F2FP.SATFINITE.E4M3.F32.PACK_AB_MERGE_C R4, R2, R0, R3 ;  /* 0x000000000204723e */ /* 0x000fe20004807003 */
[C---:B------:R-:W-:Y:S01]  /*b8c0*/  FFMA R53, R73.reuse, R126, R53 ;  /* 0x0000007e49357223 */ /* 0x040fe20000000035 */
[----:B------:R-:W-:Y:S01]  /*b8d0*/  F2FP.SATFINITE.E4M3.F32.PACK_AB_MERGE_C R7, R26, R25, R7 ;  /* 0x000000191a07723e */ /* 0x000fe20004807007 */
[C---:B------:R-:W-:Y:S01]  /*b8e0*/  FFMA R54, R73.reuse, R127, R54 ;  /* 0x0000007f49367223 */ /* 0x040fe20000000036 */
[--C-:B------:R-:W-:Y:S02]  /*b8f0*/  HADD2.F32 R74, -RZ, R155.reuse.H0_H0 ;  /* 0x2000009bff4a7230 */ /* 0x100fe40000004100 */
[C---:B------:R-:W-:Y:S01]  /*b900*/  FFMA R55, R73.reuse, R128, R55 ;  /* 0x0000008049377223 */ /* 0x040fe20000000037 */
[----:B------:R-:W-:Y:S01]  /*b910*/  HADD2.F32 R131, -RZ, R155.H1_H1 ;  /* 0x3000009bff837230 */ /* 0x000fe20000004100 */
[----:B------:R1:W-:Y:S01]  /*b920*/  STS.128 [R176+0xa010], R4 ;  /* 0x00a01004b0007388 */ /* 0x0003e20000000c00 */
[----:B------:R-:W-:Y:S01]  /*b930*/  F2FP.SATFINITE.E4M3.F32.PACK_AB_MERGE_C R35, R36, R35, RZ ;  /* 0x000000232423723e */ /* 0x000fe200048070ff */
[C---:B------:R-:W-:Y:S01]  /*b940*/  FFMA R56, R73.reuse, R129, R56 ;  /* 0x0000008149387223 */ /* 0x040fe20000000038 */
[----:B------:R-:W-:Y:S01]  /*b950*/  F2FP.SATFINITE.E4M3.F32.PACK_AB_MERGE_C R39, R40, R39, RZ ;  /* 0x000000272827723e */ /* 0x000fe200048070ff */
[C---:B------:R-:W-:Y:S01]  /*b960*/  FFMA R57, R73.reuse, R72, R57 ;  /* 0x0000004849397223 */ /* 0x040fe20000000039 */
[----:B------:R-:W-:Y:S01]  /*b970*/  F2FP.SATFINITE.E4M3.F32.PACK_AB_MERGE_C R43, R44, R43, RZ ;  /* 0x0000002b2c2b723e */ /* 0x000fe200048070ff */
[C---:B------:R-:W-:Y:S01]  /*b980*/  FFMA R58, R73.reuse, R75, R58 ;  /* 0x0000004b493a7223 */ /* 0x040fe2000000003a */
[C---:B------:R-:W-:Y:S01]  /*b990*/  FFMA R59, R73.reuse, R74, R59 ;  /* 0x0000004a493b7223 */ /* 0x040fe2000000003b */
[----:B------:R-:W-:Y:S01]  /*b9a0*/  F2FP.SATFINITE.E4M3.F32.PACK_AB_MERGE_C R33, R34, R33, R35 ;  /* 0x000000212221723e */ /* 0x000fe20004807023 */
        /* <DEDUP_REMOVED lines=11> */
[----:B------:R-:W-:Y:S05]  /*ba60*/  F2FP.SATFINITE.E4M3.F32.PACK_AB_MERGE_C R51, R58, R57, R59 ;  /* 0x000000393a33723e */ /* 0x000fea000480703b */
        /* <DEDUP_REMOVED lines=18> */
.L_x_142:
[----:B------:R-:W-:Y:S05]  /*bb90*/  BSYNC.RECONVERGENT B0 ;  /* 0x0000000000007941 */ /* 0x000fea0003800200 */
.L_x_141:
[----:B------:R-:W-:Y:S01]  /*bba0*/  R2UR UR4, R160 ;  /* 0x00000000a00472ca */ /* 0x000fe200000e0000 */
[----:B------:R-:W-:Y:S01]  /*bbb0*/  BAR.SYNC.DEFER_BLOCKING 0x1, 0x80 ;  /* 0x0042000000007b1d */ /* 0x000fe20000010000 */
[----:B------:R-:W-:Y:S01]  /*bbc0*/  ISETP.NE.AND P0, PT, R162, 0x2, PT ;  /* 0x00000002a200780c */ /* 0x000fe20003f05270 */
[----:B------:R-:W-:Y:S01]  /*bbd0*/  UISETP.NE.AND UP0, UPT, UR45, URZ, UPT ;  /* 0x000000ff2d00728c */ /* 0x000fe2000bf05270 */
[----:B------:R-:W-:Y:S01]  /*bbe0*/  ISETP.NE.AND P1, PT, R68, 0x2, PT ;  /* 0x000000024400780c */ /* 0x000fe20003f25270 */
[----:B------:R-:W-:Y:S01]  /*bbf0*/  UIADD3 UR20, UPT, UPT, UR37, UR59, URZ ;  /* 0x0000003b25147290 */ /* 0x000fe2000fffe0ff */
[----:B------:R-:W-:Y:S02]  /*bc00*/  SEL R0, RZ, 0x1, P0 ;  /* 0x00000001ff007807 */ /* 0x000fe40000000000 */
[----:B------:R-:W-:Y:S02]  /*bc10*/  SEL R3, RZ, 0x1, P1 ;  /* 0x00000001ff037807 */ /* 0x000fe40000800000 */
[----:B------:R-:W-:Y:S02]  /*bc20*/  LOP3.LUT R167, R167, R0, RZ, 0x3c, !PT ;  /* 0x00000000a7a77212 */ /* 0x000fe400078e3cff */
[----:B------:R-:W-:Y:S01]  /*bc30*/  LOP3.LUT R168, R168, R3, RZ, 0x3c, !PT ;  /* 0x00000003a8a87212 */ /* 0x000fe200078e3cff */
[----:B------:R-:W-:Y:S01]  /*bc40*/  UIADD3 UR16, UPT, UPT, UR38, UR4, URZ ;  /* 0x0000000426107290 */ /* 0x000fe2000fffe0ff */
[----:B------:R-:W-:Y:S02]  /*bc50*/  SEL R162, R162, RZ, P0 ;  /* 0x000000ffa2a27207 */ /* 0x000fe40000000000 */
[----:B------:R-:W-:Y:S01]  /*bc60*/  SEL R68, R68, RZ, P1 ;  /* 0x000000ff44447207 */ /* 0x000fe20000800000 */
[----:B------:R-:W-:Y:S01]  /*bc70*/  UMOV UR36, UR58 ;  /* 0x0000003a00247c82 */ /* 0x000fe20008000000 */
[----:B------:R-:W-:Y:S07]  /*bc80*/  BRA.U UP0, `(.L_x_143) ;  /* 0xffffff9900747547 */ /* 0x000fee000b83ffff */
[----:B------:R-:W-:Y:S05]  /*bc90*/  EXIT ;  /* 0x000000000000794d */ /* 0x000fea0003800000 */
.L_x_25:
[----:B--2---:R2:W3:Y:S02]  /*bca0*/  SYNCS.PHASECHK.TRANS64.TRYWAIT P0, [R0+URZ+0x180], R3 ;  /* 0x00018003000075a7 */ /* 0x0044e400080011ff */
[----:B---3--:R-:W-:Y:S05]  /*bcb0*/  @!P0 NANOSLEEP.SYNCS 0x989680 ;  /* 0x009896800000895d */ /* 0x008fea0003900000 */
[----:B------:R-:W3:Y:S02]  /*bcc0*/  @!P0 SYNCS.PHASECHK.TRANS64 P0, [R0+URZ+0x180], R3 ;  /* 0x00018003000085a7 */ /* 0x000ee400080010ff */
[----:B---3--:R-:W-:Y:S05]  /*bcd0*/  @!P0 BRA `(.L_x_25) ;  /* 0xfffffffc00f08947 */ /* 0x008fea000383ffff */
[----:B------:R-:W-:Y:S05]  /*bce0*/  BRA `(.L_x_144) ;  /* 0xffffff5c00447947 */ /* 0x000fea000383ffff */
.L_x_28:
[----:B--2---:R-:W-:-:S07]  /*bcf0*/  MOV R0, UR33 ;  /* 0x0000002100007c02 */ /* 0x004fce0008000f00 */
.L_x_145:
[----:B--2---:R2:W3:Y:S02]  /*bd00*/  SYNCS.PHASECHK.TRANS64.TRYWAIT P0, [R0+URZ+0x70], R3 ;  /* 0x00007003000075a7 */ /* 0x0044e400080011ff */
[----:B---3--:R-:W-:Y:S05]  /*bd10*/  @!P0 NANOSLEEP.SYNCS 0x989680 ;  /* 0x009896800000895d */ /* 0x008fea0003900000 */
[----:B------:R-:W3:Y:S02]  /*bd20*/  @!P0 SYNCS.PHASECHK.TRANS64 P0, [R0+URZ+0x70], R3 ;  /* 0x00007003000085a7 */ /* 0x000ee400080010ff */
[----:B---3--:R-:W-:Y:S05]  /*bd30*/  @!P0 BRA `(.L_x_145) ;  /* 0xfffffffc00f08947 */ /* 0x008fea000383ffff */
[----:B------:R-:W-:Y:S05]  /*bd40*/  BRA `(.L_x_27) ;  /* 0xffffff5c00847947 */ /* 0x000fea000383ffff */
.L_x_35:
[----:B-1----:R-:W-:-:S07]  /*bd50*/  MOV R0, UR17 ;  /* 0x0000001100007c02 */ /* 0x002fce0008000f00 */
.L_x_146:
[----:B-1----:R1:W2:Y:S02]  /*bd60*/  SYNCS.PHASECHK.TRANS64.TRYWAIT P0, [R0+URZ+0x70], R3 ;  /* 0x00007003000075a7 */ /* 0x0022a400080011ff */
[----:B--2---:R-:W-:Y:S05]  /*bd70*/  @!P0 NANOSLEEP.SYNCS 0x989680 ;  /* 0x009896800000895d */ /* 0x004fea0003900000 */
[----:B------:R-:W2:Y:S02]  /*bd80*/  @!P0 SYNCS.PHASECHK.TRANS64 P0, [R0+URZ+0x70], R3 ;  /* 0x00007003000085a7 */ /* 0x000ea400080010ff */
[----:B--2---:R-:W-:Y:S05]  /*bd90*/  @!P0 BRA `(.L_x_146) ;  /* 0xfffffffc00f08947 */ /* 0x004fea000383ffff */
[----:B------:R-:W-:Y:S05]  /*bda0*/  BRA `(.L_x_34) ;  /* 0xffffff6000407947 */ /* 0x000fea000383ffff */
.L_x_40:
[----:B-1----:R1:W2:Y:S02]  /*bdb0*/  SYNCS.PHASECHK.TRANS64.TRYWAIT P0, [R3+URZ+0x130], R0 ;  /* 0x00013000030075a7 */ /* 0x0022a400080011ff */
[----:B--2---:R-:W-:Y:S05]  /*bdc0*/  @!P0 NANOSLEEP.SYNCS 0x989680 ;  /* 0x009896800000895d */ /* 0x004fea0003900000 */
[----:B------:R-:W2:Y:S02]  /*bdd0*/  @!P0 SYNCS.PHASECHK.TRANS64 P0, [R3+URZ+0x130], R0 ;  /* 0x00013000030085a7 */ /* 0x000ea400080010ff */
[----:B--2---:R-:W-:Y:S05]  /*bde0*/  @!P0 BRA `(.L_x_40) ;  /* 0xfffffffc00f08947 */ /* 0x004fea000383ffff */
[----:B------:R-:W-:Y:S05]  /*bdf0*/  BRA `(.L_x_147) ;  /* 0xffffff6000e07947 */ /* 0x000fea000383ffff */
.L_x_44:
[----:B-1----:R-:W-:-:S07]  /*be00*/  MOV R0, UR4 ;  /* 0x0000000400007c02 */ /* 0x002fce0008000f00 */
.L_x_148:
[----:B-1----:R1:W2:Y:S02]  /*be10*/  SYNCS.PHASECHK.TRANS64.TRYWAIT P0, [R0+URZ], R3 ;  /* 0x00000003000075a7 */ /* 0x0022a400080011ff */
[----:B--2---:R-:W-:Y:S05]  /*be20*/  @!P0 NANOSLEEP.SYNCS 0x989680 ;  /* 0x009896800000895d */ /* 0x004fea0003900000 */
[----:B------:R-:W2:Y:S02]  /*be30*/  @!P0 SYNCS.PHASECHK.TRANS64 P0, [R0+URZ], R3 ;  /* 0x00000003000085a7 */ /* 0x000ea400080010ff */
[----:B--2---:R-:W-:Y:S05]  /*be40*/  @!P0 BRA `(.L_x_148) ;  /* 0xfffffffc00f08947 */ /* 0x004fea000383ffff */
[----:B------:R-:W-:Y:S05]  /*be50*/  BRA `(.L_x_149) ;  /* 0xffffff6800887947 */ /* 0x000fea000383ffff */
.L_x_45:
[----:B------:R-:W-:-:S07]  /*be60*/  MOV R0, UR5 ;  /* 0x0000000500007c02 */ /* 0x000fce0008000f00 */
.L_x_150:
[----:B-1----:R1:W2:Y:S02]  /*be70*/  SYNCS.PHASECHK.TRANS64.TRYWAIT P0, [R0+URZ], R3 ;  /* 0x00000003000075a7 */ /* 0x0022a400080011ff */
[----:B--2---:R-:W-:Y:S05]  /*be80*/  @!P0 NANOSLEEP.SYNCS 0x989680 ;  /* 0x009896800000895d */ /* 0x004fea0003900000 */
[----:B------:R-:W2:Y:S02]  /*be90*/  @!P0 SYNCS.PHASECHK.TRANS64 P0, [R0+URZ], R3 ;  /* 0x00000003000085a7 */ /* 0x000ea400080010ff */
[----:B--2---:R-:W-:Y:S05]  /*bea0*/  @!P0 BRA `(.L_x_150) ;  /* 0xfffffffc00f08947 */ /* 0x004fea000383ffff */
[----:B------:R-:W-:Y:S05]  /*beb0*/  BRA `(.L_x_151) ;  /* 0xffffff6800947947 */ /* 0x000fea000383ffff */
.L_x_46:
[----:B------:R-:W-:-:S07]  /*bec0*/  MOV R0, UR5 ;  /* 0x0000000500007c02 */ /* 0x000fce0008000f00 */
.L_x_152:
[----:B-1----:R1:W2:Y:S02]  /*bed0*/  SYNCS.PHASECHK.TRANS64.TRYWAIT P0, [R0+URZ], R3 ;  /* 0x00000003000075a7 */ /* 0x0022a400080011ff */
[----:B--2---:R-:W-:Y:S05]  /*bee0*/  @!P0 NANOSLEEP.SYNCS 0x989680 ;  /* 0x009896800000895d */ /* 0x004fea0003900000 */
[----:B------:R-:W2:Y:S02]  /*bef0*/  @!P0 SYNCS.PHASECHK.TRANS64 P0, [R0+URZ], R3 ;  /* 0x00000003000085a7 */ /* 0x000ea400080010ff */
[----:B--2---:R-:W-:Y:S05]  /*bf00*/  @!P0 BRA `(.L_x_152) ;  /* 0xfffffffc00f08947 */ /* 0x004fea000383ffff */
[----:B------:R-:W-:Y:S05]  /*bf10*/  BRA `(.L_x_153) ;  /* 0xffffff6800a07947 */ /* 0x000fea000383ffff */
.L_x_47:
[----:B------:R-:W-:-:S07]  /*bf20*/  MOV R0, UR5 ;  /* 0x0000000500007c02 */ /* 0x000fce0008000f00 */
.L_x_154:
[----:B-1----:R1:W2:Y:S02]  /*bf30*/  SYNCS.PHASECHK.TRANS64.TRYWAIT P0, [R0+URZ], R3 ;  /* 0x00000003000075a7 */ /* 0x0022a400080011ff */
[----:B--2---:R-:W-:Y:S05]  /*bf40*/  @!P0 NANOSLEEP.SYNCS 0x989680 ;  /* 0x009896800000895d */ /* 0x004fea0003900000 */
[----:B------:R-:W2:Y:S02]  /*bf50*/  @!P0 SYNCS.PHASECHK.TRANS64 P0, [R0+URZ], R3 ;  /* 0x00000003000085a7 */ /* 0x000ea400080010ff */
[----:B--2---:R-:W-:Y:S05]  /*bf60*/  @!P0 BRA `(.L_x_154) ;  /* 0xfffffffc00f08947 */ /* 0x004fea000383ffff */
[----:B------:R-:W-:Y:S05]  /*bf70*/  BRA `(.L_x_155) ;  /* 0xffffff6800ac7947 */ /* 0x000fea000383ffff */
.L_x_48:
[----:B------:R-:W-:-:S07]  /*bf80*/  MOV R0, UR5 ;  /* 0x0000000500007c02 */ /* 0x000fce0008000f00 */
.L_x_156:
[----:B-1----:R1:W2:Y:S02]  /*bf90*/  SYNCS.PHASECHK.TRANS64.TRYWAIT P0, [R0+URZ], R3 ;  /* 0x00000003000075a7 */ /* 0x0022a400080011ff */
[----:B--2---:R-:W-:Y:S05]  /*bfa0*/  @!P0 NANOSLEEP.SYNCS 0x989680 ;  /* 0x009896800000895d */ /* 0x004fea0003900000 */
[----:B------:R-:W2:Y:S02]  /*bfb0*/  @!P0 SYNCS.PHASECHK.TRANS64 P0, [R0+URZ], R3 ;  /* 0x00000003000085a7 */ /* 0x000ea400080010ff */
[----:B--2---:R-:W-:Y:S05]  /*bfc0*/  @!P0 BRA `(.L_x_156) ;  /* 0xfffffffc00f08947 */ /* 0x004fea000383ffff */
[----:B------:R-:W-:Y:S05]  /*bfd0*/  BRA `(.L_x_157) ;  /* 0xffffff6800b87947 */ /* 0x000fea000383ffff */
.L_x_49:
[----:B------:R-:W-:-:S07]  /*bfe0*/  MOV R0, UR5 ;  /* 0x0000000500007c02 */ /* 0x000fce0008000f00 */
.L_x_158:
[----:B-1----:R1:W2:Y:S02]  /*bff0*/  SYNCS.PHASECHK.TRANS64.TRYWAIT P0, [R0+URZ], R3 ;  /* 0x00000003000075a7 */ /* 0x0022a400080011ff */
[----:B--2---:R-:W-:Y:S05]  /*c000*/  @!P0 NANOSLEEP.SYNCS 0x989680 ;  /* 0x009896800000895d */ /* 0x004fea0003900000 */
[----:B------:R-:W2:Y:S02]  /*c010*/  @!P0 SYNCS.PHASECHK.TRANS64 P0, [R0+URZ], R3 ;  /* 0x00000003000085a7 */ /* 0x000ea400080010ff */
[----:B--2---:R-:W-:Y:S05]  /*c020*/  @!P0 BRA `(.L_x_158) ;  /* 0xfffffffc00f08947 */ /* 0x004fea000383ffff */
[----:B------:R-:W-:Y:S05]  /*c030*/  BRA `(.L_x_159) ;  /* 0xffffff6800c47947 */ /* 0x000fea000383ffff */
.L_x_50:
[----:B------:R-:W-:-:S07]  /*c040*/  MOV R0, UR5 ;  /* 0x0000000500007c02 */ /* 0x000fce0008000f00 */
.L_x_160:
[----:B-1----:R1:W2:Y:S02]  /*c050*/  SYNCS.PHASECHK.TRANS64.TRYWAIT P0, [R0+URZ], R3 ;  /* 0x00000003000075a7 */ /* 0x0022a400080011ff */
[----:B--2---:R-:W-:Y:S05]  /*c060*/  @!P0 NANOSLEEP.SYNCS 0x989680 ;  /* 0x009896800000895d */ /* 0x004fea0003900000 */
[----:B------:R-:W2:Y:S02]  /*c070*/  @!P0 SYNCS.PHASECHK.TRANS64 P0, [R0+URZ], R3 ;  /* 0x00000003000085a7 */ /* 0x000ea400080010ff */
[----:B--2---:R-:W-:Y:S05]  /*c080*/  @!P0 BRA `(.L_x_160) ;  /* 0xfffffffc00f08947 */ /* 0x004fea000383ffff */
[----:B------:R-:W-:Y:S05]  /*c090*/  BRA `(.L_x_161) ;  /* 0xffffff6800d07947 */ /* 0x000fea000383ffff */
.L_x_51:
[----:B------:R-:W-:-:S07]  /*c0a0*/  MOV R0, UR5 ;  /* 0x0000000500007c02 */ /* 0x000fce0008000f00 */
.L_x_162:
[----:B-1----:R1:W2:Y:S02]  /*c0b0*/  SYNCS.PHASECHK.TRANS64.TRYWAIT P0, [R0+URZ], R3 ;  /* 0x00000003000075a7 */ /* 0x0022a400080011ff */
[----:B--2---:R-:W-:Y:S05]  /*c0c0*/  @!P0 NANOSLEEP.SYNCS 0x989680 ;  /* 0x009896800000895d */ /* 0x004fea0003900000 */
[----:B------:R-:W2:Y:S02]  /*c0d0*/  @!P0 SYNCS.PHASECHK.TRANS64 P0, [R0+URZ], R3 ;  /* 0x00000003000085a7 */ /* 0x000ea400080010ff */
[----:B--2---:R-:W-:Y:S05]  /*c0e0*/  @!P0 BRA `(.L_x_162) ;  /* 0xfffffffc00f08947 */ /* 0x004fea000383ffff */
[----:B------:R-:W-:Y:S05]  /*c0f0*/  BRA `(.L_x_163) ;  /* 0xffffff6800dc7947 */ /* 0x000fea000383ffff */
.L_x_52:
[----:B------:R-:W-:-:S07]  /*c100*/  MOV R0, UR5 ;  /* 0x0000000500007c02 */ /* 0x000fce0008000f00 */
.L_x_164:
[----:B-1----:R1:W2:Y:S02]  /*c110*/  SYNCS.PHASECHK.TRANS64.TRYWAIT P0, [R0+URZ], R3 ;  /* 0x00000003000075a7 */ /* 0x0022a400080011ff */
[----:B--2---:R-:W-:Y:S05]  /*c120*/  @!P0 NANOSLEEP.SYNCS 0x989680 ;  /* 0x009896800000895d */ /* 0x004fea0003900000 */
[----:B------:R-:W2:Y:S02]  /*c130*/  @!P0 SYNCS.PHASECHK.TRANS64 P0, [R0+URZ], R3 ;  /* 0x00000003000085a7 */ /* 0x000ea400080010ff */
[----:B--2---:R-:W-:Y:S05]  /*c140*/  @!P0 BRA `(.L_x_164) ;  /* 0xfffffffc00f08947 */ /* 0x004fea000383ffff */
[----:B------:R-:W-:Y:S05]  /*c150*/  BRA `(.L_x_165) ;  /* 0xffffff6800e87947 */ /* 0x000fea000383ffff */
.L_x_53:
[----:B------:R-:W-:-:S07]  /*c160*/  MOV R0, UR5 ;  /* 0x0000000500007c02 */ /* 0x000fce0008000f00 */
.L_x_166:
[----:B-1----:R1:W2:Y:S02]  /*c170*/  SYNCS.PHASECHK.TRANS64.TRYWAIT P0, [R0+URZ], R3 ;  /* 0x00000003000075a7 */ /* 0x0022a400080011ff */
[----:B--2---:R-:W-:Y:S05]  /*c180*/  @!P0 NANOSLEEP.SYNCS 0x989680 ;  /* 0x009896800000895d */ /* 0x004fea0003900000 */
[----:B------:R-:W2:Y:S02]  /*c190*/  @!P0 SYNCS.PHASECHK.TRANS64 P0, [R0+URZ], R3 ;  /* 0x00000003000085a7 */ /* 0x000ea400080010ff */
[----:B--2---:R-:W-:Y:S05]  /*c1a0*/  @!P0 BRA `(.L_x_166) ;  /* 0xfffffffc00f08947 */ /* 0x004fea000383ffff */
[----:B------:R-:W-:Y:S05]  /*c1b0*/  BRA `(.L_x_167) ;  /* 0xffffff6800f47947 */ /* 0x000fea000383ffff */
.L_x_54:
[----:B------:R-:W-:-:S07]  /*c1c0*/  MOV R0, UR5 ;  /* 0x0000000500007c02 */ /* 0x000fce0008000f00 */
.L_x_168:
[----:B-1----:R1:W2:Y:S02]  /*c1d0*/  SYNCS.PHASECHK.TRANS64.TRYWAIT P0, [R0+URZ], R3 ;  /* 0x00000003000075a7 */ /* 0x0022a400080011ff */
[----:B--2---:R-:W-:Y:S05]  /*c1e0*/  @!P0 NANOSLEEP.SYNCS 0x989680 ;  /* 0x009896800000895d */ /* 0x004fea0003900000 */
[----:B------:R-:W2:Y:S02]  /*c1f0*/  @!P0 SYNCS.PHASECHK.TRANS64 P0, [R0+URZ], R3 ;  /* 0x00000003000085a7 */ /* 0x000ea400080010ff */
[----:B--2---:R-:W-:Y:S05]  /*c200*/  @!P0 BRA `(.L_x_168) ;  /* 0xfffffffc00f08947 */ /* 0x004fea000383ffff */
[----:B------:R-:W-:Y:S05]  /*c210*/  BRA `(.L_x_169) ;  /* 0xffffff6c00007947 */ /* 0x000fea000383ffff */
.L_x_55:
[----:B------:R-:W-:-:S07]  /*c220*/  MOV R0, UR5 ;  /* 0x0000000500007c02 */ /* 0x000fce0008000f00 */
.L_x_170:
[----:B-1----:R1:W2:Y:S02]  /*c230*/  SYNCS.PHASECHK.TRANS64.TRYWAIT P0, [R0+URZ], R3 ;  /* 0x00000003000075a7 */ /* 0x0022a400080011ff */
[----:B--2---:R-:W-:Y:S05]  /*c240*/  @!P0 NANOSLEEP.SYNCS 0x989680 ;  /* 0x009896800000895d */ /* 0x004fea0003900000 */
[----:B------:R-:W2:Y:S02]  /*c250*/  @!P0 SYNCS.PHASECHK.TRANS64 P0, [R0+URZ], R3 ;  /* 0x00000003000085a7 */ /* 0x000ea400080010ff */
[----:B--2---:R-:W-:Y:S05]  /*c260*/  @!P0 BRA `(.L_x_170) ;  /* 0xfffffffc00f08947 */ /* 0x004fea000383ffff */
[----:B------:R-:W-:Y:S05]  /*c270*/  BRA `(.L_x_171) ;  /* 0xffffff6c000c7947 */ /* 0x000fea000383ffff */
.L_x_56:
[----:B------:R-:W-:-:S07]  /*c280*/  MOV R0, UR5 ;  /* 0x0000000500007c02 */ /* 0x000fce0008000f00 */
.L_x_172:
[----:B-1----:R1:W2:Y:S02]  /*c290*/  SYNCS.PHASECHK.TRANS64.TRYWAIT P0, [R0+URZ], R3 ;  /* 0x00000003000075a7 */ /* 0x0022a400080011ff */
[----:B--2---:R-:W-:Y:S05]  /*c2a0*/  @!P0 NANOSLEEP.SYNCS 0x989680 ;  /* 0x009896800000895d */ /* 0x004fea0003900000 */
[----:B------:R-:W2:Y:S02]  /*c2b0*/  @!P0 SYNCS.PHASECHK.TRANS64 P0, [R0+URZ], R3 ;  /* 0x00000003000085a7 */ /* 0x000ea400080010ff */
[----:B--2---:R-:W-:Y:S05]  /*c2c0*/  @!P0 BRA `(.L_x_172) ;  /* 0xfffffffc00f08947 */ /* 0x004fea000383ffff */
[----:B------:R-:W-:Y:S05]  /*c2d0*/  BRA `(.L_x_173) ;  /* 0xffffff6c00187947 */ /* 0x000fea000383ffff */
.L_x_59:
[----:B-1----:R1:W2:Y:S02]  /*c2e0*/  SYNCS.PHASECHK.TRANS64.TRYWAIT P0, [R2+URZ+0x170], R5 ;  /* 0x00017005020075a7 */ /* 0x0022a400080011ff */
[----:B--2---:R-:W-:Y:S05]  /*c2f0*/  @!P0 NANOSLEEP.SYNCS 0x989680 ;  /* 0x009896800000895d */ /* 0x004fea0003900000 */
[----:B------:R-:W2:Y:S02]  /*c300*/  @!P0 SYNCS.PHASECHK.TRANS64 P0, [R2+URZ+0x170], R5 ;  /* 0x00017005020085a7 */ /* 0x000ea400080010ff */
[----:B--2---:R-:W-:Y:S05]  /*c310*/  @!P0 BRA `(.L_x_59) ;  /* 0xfffffffc00f08947 */ /* 0x004fea000383ffff */
[----:B------:R-:W-:Y:S05]  /*c320*/  BRA `(.L_x_174) ;  /* 0xffffff6c007c7947 */ /* 0x000fea000383ffff */
.L_x_60:
[----:B------:R-:W-:-:S07]  /*c330*/  MOV R2, UR4 ;  /* 0x0000000400027c02 */ /* 0x000fce0008000f00 */
.L_x_175:
[----:B-1----:R1:W2:Y:S02]  /*c340*/  SYNCS.PHASECHK.TRANS64.TRYWAIT P0, [R2+URZ+0x140], R5 ;  /* 0x00014005020075a7 */ /* 0x0022a400080011ff */
[----:B--2---:R-:W-:Y:S05]  /*c350*/  @!P0 NANOSLEEP.SYNCS 0x989680 ;  /* 0x009896800000895d */ /* 0x004fea0003900000 */
[----:B------:R-:W2:Y:S02]  /*c360*/  @!P0 SYNCS.PHASECHK.TRANS64 P0, [R2+URZ+0x140], R5 ;  /* 0x00014005020085a7 */ /* 0x000ea400080010ff */
[----:B--2---:R-:W-:Y:S05]  /*c370*/  @!P0 BRA `(.L_x_175) ;  /* 0xfffffffc00f08947 */ /* 0x004fea000383ffff */
[----:B------:R-:W-:Y:S05]  /*c380*/  BRA `(.L_x_176) ;  /* 0xffffff6c008c7947 */ /* 0x000fea000383ffff */
.L_x_61:
[----:B-1----:R1:W2:Y:S02]  /*c390*/  SYNCS.PHASECHK.TRANS64.TRYWAIT P1, [R2+URZ+0x130], R5 ;  /* 0x00013005020075a7 */ /* 0x0022a400080211ff */
[----:B--2---:R-:W-:Y:S05]  /*c3a0*/  @!P1 NANOSLEEP.SYNCS 0x989680 ;  /* 0x009896800000995d */ /* 0x004fea0003900000 */
[----:B------:R-:W2:Y:S02]  /*c3b0*/  @!P1 SYNCS.PHASECHK.TRANS64 P1, [R2+URZ+0x130], R5 ;  /* 0x00013005020095a7 */ /* 0x000ea400080210ff */
[----:B--2---:R-:W-:Y:S05]  /*c3c0*/  @!P1 BRA `(.L_x_61) ;  /* 0xfffffffc00f09947 */ /* 0x004fea000383ffff */
[----:B------:R-:W-:Y:S05]  /*c3d0*/  BRA `(.L_x_177) ;  /* 0xffffff6c00bc7947 */ /* 0x000fea000383ffff */
.L_x_64:
[----:B------:R-:W-:-:S07]  /*c3e0*/  MOV R0, UR4 ;  /* 0x0000000400007c02 */ /* 0x000fce0008000f00 */
.L_x_178:
[----:B-1----:R1:W2:Y:S02]  /*c3f0*/  SYNCS.PHASECHK.TRANS64.TRYWAIT P0, [R0+URZ+0x140], R3 ;  /* 0x00014003000075a7 */ /* 0x0022a400080011ff */
[----:B--2---:R-:W-:Y:S05]  /*c400*/  @!P0 NANOSLEEP.SYNCS 0x989680 ;  /* 0x009896800000895d */ /* 0x004fea0003900000 */
[----:B------:R-:W2:Y:S02]  /*c410*/  @!P0 SYNCS.PHASECHK.TRANS64 P0, [R0+URZ+0x140], R3 ;  /* 0x00014003000085a7 */ /* 0x000ea400080010ff */
[----:B--2---:R-:W-:Y:S05]  /*c420*/  @!P0 BRA `(.L_x_178) ;  /* 0xfffffffc00f08947 */ /* 0x004fea000383ffff */
[----:B------:R-:W-:Y:S05]  /*c430*/  BRA `(.L_x_63) ;  /* 0xffffff7000107947 */ /* 0x000fea000383ffff */
.L_x_71:
[----:B-1----:R1:W2:Y:S02]  /*c440*/  SYNCS.PHASECHK.TRANS64.TRYWAIT P1, [R0+URZ+0x130], R5 ;  /* 0x00013005000075a7 */ /* 0x0022a400080211ff */
[----:B--2---:R-:W-:Y:S05]  /*c450*/  @!P1 NANOSLEEP.SYNCS 0x989680 ;  /* 0x009896800000995d */ /* 0x004fea0003900000 */
[----:B------:R-:W2:Y:S02]  /*c460*/  @!P1 SYNCS.PHASECHK.TRANS64 P1, [R0+URZ+0x130], R5 ;  /* 0x00013005000095a7 */ /* 0x000ea400080210ff */
[----:B--2---:R-:W-:Y:S05]  /*c470*/  @!P1 BRA `(.L_x_71) ;  /* 0xfffffffc00f09947 */ /* 0x004fea000383ffff */
[----:B------:R-:W-:Y:S05]  /*c480*/  BRA `(.L_x_179) ;  /* 0xffffff7400707947 */ /* 0x000fea000383ffff */
.L_x_72:
[----:B------:R-:W-:-:S07]  /*c490*/  MOV R3, UR18 ;  /* 0x0000001200037c02 */ /* 0x000fce0008000f00 */
.L_x_180:
[----:B-1----:R1:W2:Y:S02]  /*c4a0*/  SYNCS.PHASECHK.TRANS64.TRYWAIT P0, [R3+URZ+0x160], R0 ;  /* 0x00016000030075a7 */ /* 0x0022a400080011ff */
[----:B--2---:R-:W-:Y:S05]  /*c4b0*/  @!P0 NANOSLEEP.SYNCS 0x989680 ;  /* 0x009896800000895d */ /* 0x004fea0003900000 */
[----:B------:R-:W2:Y:S02]  /*c4c0*/  @!P0 SYNCS.PHASECHK.TRANS64 P0, [R3+URZ+0x160], R0 ;  /* 0x00016000030085a7 */ /* 0x000ea400080010ff */
[----:B--2---:R-:W-:Y:S05]  /*c4d0*/  @!P0 BRA `(.L_x_180) ;  /* 0xfffffffc00f08947 */ /* 0x004fea000383ffff */
[----:B------:R-:W-:Y:S05]  /*c4e0*/  BRA `(.L_x_181) ;  /* 0xffffff7400a47947 */ /* 0x000fea000383ffff */
.L_x_75:
[----:B------:R-:W-:Y:S07]  /*c4f0*/  MOV R0, UR6 ;  /* 0x0000000600007c02 */ /* 0x000fee0008000f00 */
.L_x_182:
[----:B-1----:R1:W2:Y:S02]  /*c500*/  SYNCS.PHASECHK.TRANS64.TRYWAIT P0, [R0+URZ], R3 ;  /* 0x00000003000075a7 */ /* 0x0022a400080011ff */
[----:B--2---:R-:W-:Y:S05]  /*c510*/  @!P0 NANOSLEEP.SYNCS 0x989680 ;  /* 0x009896800000895d */ /* 0x004fea0003900000 */
[----:B------:R-:W2:Y:S02]  /*c520*/  @!P0 SYNCS.PHASECHK.TRANS64 P0, [R0+URZ], R3 ;  /* 0x00000003000085a7 */ /* 0x000ea400080010ff */
[----:B--2---:R-:W-:Y:S05]  /*c530*/  @!P0 BRA `(.L_x_182) ;  /* 0xfffffffc00f08947 */ /* 0x004fea000383ffff */
[----:B------:R-:W-:Y:S05]  /*c540*/  BRA `(.L_x_74) ;  /* 0xffffff7400c47947 */ /* 0x000fea000383ffff */
.L_x_78:
[----:B------:R-:W-:-:S07]  /*c550*/  MOV R0, UR4 ;  /* 0x0000000400007c02 */ /* 0x000fce0008000f00 */
.L_x_183:
[----:B--2---:R2:W4:Y:S02]  /*c560*/  SYNCS.PHASECHK.TRANS64.TRYWAIT P0, [R0+URZ], R3 ;  /* 0x00000003000075a7 */ /* 0x00452400080011ff */
[----:B----4-:R-:W-:Y:S05]  /*c570*/  @!P0 NANOSLEEP.SYNCS 0x989680 ;  /* 0x009896800000895d */ /* 0x010fea0003900000 */
[----:B------:R-:W4:Y:S02]  /*c580*/  @!P0 SYNCS.PHASECHK.TRANS64 P0, [R0+URZ], R3 ;  /* 0x00000003000085a7 */ /* 0x000f2400080010ff */
[----:B----4-:R-:W-:Y:S05]  /*c590*/  @!P0 BRA `(.L_x_183) ;  /* 0xfffffffc00f08947 */ /* 0x010fea000383ffff */
[----:B------:R-:W-:Y:S05]  /*c5a0*/  BRA `(.L_x_184) ;  /* 0xffffff7800647947 */ /* 0x000fea000383ffff */
.L_x_79:
[----:B------:R-:W-:-:S07]  /*c5b0*/  MOV R0, UR4 ;  /* 0x0000000400007c02 */ /* 0x000fce0008000f00 */
.L_x_185:
[----:B-1----:R1:W2:Y:S02]  /*c5c0*/  SYNCS.PHASECHK.TRANS64.TRYWAIT P0, [R0+URZ], R3 ;  /* 0x00000003000075a7 */ /* 0x0022a400080011ff */
[----:B--2---:R-:W-:Y:S05]  /*c5d0*/  @!P0 NANOSLEEP.SYNCS 0x989680 ;  /* 0x009896800000895d */ /* 0x004fea0003900000 */
[----:B------:R-:W2:Y:S02]  /*c5e0*/  @!P0 SYNCS.PHASECHK.TRANS64 P0, [R0+URZ], R3 ;  /* 0x00000003000085a7 */ /* 0x000ea400080010ff */
[----:B--2---:R-:W-:Y:S05]  /*c5f0*/  @!P0 BRA `(.L_x_185) ;  /* 0xfffffffc00f08947 */ /* 0x004fea000383ffff */
[----:B------:R-:W-:Y:S05]  /*c600*/  BRA `(.L_x_186) ;  /* 0xffffff7800707947 */ /* 0x000fea000383ffff */
.L_x_84:
[----:B--2---:R2:W3:Y:S02]  /*c610*/  SYNCS.PHASECHK.TRANS64.TRYWAIT P0, [R12+URZ+0x130], R9 ;  /* 0x000130090c0075a7 */ /* 0x0044e400080011ff */
[----:B---3--:R-:W-:Y:S05]  /*c620*/  @!P0 NANOSLEEP.SYNCS 0x989680 ;  /* 0x009896800000895d */ /* 0x008fea0003900000 */
[----:B------:R-:W3:Y:S02]  /*c630*/  @!P0 SYNCS.PHASECHK.TRANS64 P0, [R12+URZ+0x130], R9 ;  /* 0x000130090c0085a7 */ /* 0x000ee400080010ff */
[----:B---3--:R-:W-:Y:S05]  /*c640*/  @!P0 BRA `(.L_x_84) ;  /* 0xfffffffc00f08947 */ /* 0x008fea000383ffff */
[----:B------:R-:W-:Y:S05]  /*c650*/  BRA `(.L_x_187) ;  /* 0xffffff7c00a07947 */ /* 0x000fea000383ffff */
.L_x_87:
[----:B------:R-:W-:Y:S07]  /*c660*/  MOV R0, UR21 ;  /* 0x0000001500007c02 */ /* 0x000fee0008000f00 */
.L_x_188:
[----:B--2---:R2:W3:Y:S02]  /*c670*/  SYNCS.PHASECHK.TRANS64.TRYWAIT P2, [R0+URZ+0x128], R11 ;  /* 0x0001280b000075a7 */ /* 0x0044e400080411ff */
[----:B---3--:R-:W-:Y:S05]  /*c680*/  @!P2 NANOSLEEP.SYNCS 0x989680 ;  /* 0x009896800000a95d */ /* 0x008fea0003900000 */
[----:B------:R-:W3:Y:S02]  /*c690*/  @!P2 SYNCS.PHASECHK.TRANS64 P2, [R0+URZ+0x128], R11 ;  /* 0x0001280b0000a5a7 */ /* 0x000ee400080410ff */
[----:B---3--:R-:W-:Y:S05]  /*c6a0*/  @!P2 BRA `(.L_x_188) ;  /* 0xfffffffc00f0a947 */ /* 0x008fea000383ffff */
[----:B------:R-:W-:Y:S05]  /*c6b0*/  BRA `(.L_x_86) ;  /* 0xffffff8400087947 */ /* 0x000fea000383ffff */
.L_x_90:
[----:B--2---:R-:W-:Y:S07]  /*c6c0*/  MOV R0, UR21 ;  /* 0x0000001500007c02 */ /* 0x004fee0008000f00 */
.L_x_189:
[----:B--2---:R2:W3:Y:S02]  /*c6d0*/  SYNCS.PHASECHK.TRANS64.TRYWAIT P0, [R0+URZ+0x100], R9 ;  /* 0x00010009000075a7 */ /* 0x0044e400080011ff */
[----:B---3--:R-:W-:Y:S05]  /*c6e0*/  @!P0 NANOSLEEP.SYNCS 0x989680 ;  /* 0x009896800000895d */ /* 0x008fea0003900000 */
[----:B------:R-:W3:Y:S02]  /*c6f0*/  @!P0 SYNCS.PHASECHK.TRANS64 P0, [R0+URZ+0x100], R9 ;  /* 0x00010009000085a7 */ /* 0x000ee400080010ff */
[----:B---3--:R-:W-:Y:S05]  /*c700*/  @!P0 BRA `(.L_x_189) ;  /* 0xfffffffc00f08947 */ /* 0x008fea000383ffff */
[----:B------:R-:W-:Y:S05]  /*c710*/  BRA `(.L_x_190) ;  /* 0xffffff8400647947 */ /* 0x000fea000383ffff */
.L_x_91:
[----:B------:R-:W-:Y:S07]  /*c720*/  MOV R0, UR21 ;  /* 0x0000001500007c02 */ /* 0x000fee0008000f00 */
.L_x_191:
[----:B--2---:R2:W3:Y:S02]  /*c730*/  SYNCS.PHASECHK.TRANS64.TRYWAIT P0, [R0+URZ+0x108], R9 ;  /* 0x00010809000075a7 */ /* 0x0044e400080011ff */
[----:B---3--:R-:W-:Y:S05]  /*c740*/  @!P0 NANOSLEEP.SYNCS 0x989680 ;  /* 0x009896800000895d */ /* 0x008fea0003900000 */
[----:B------:R-:W3:Y:S02]  /*c750*/  @!P0 SYNCS.PHASECHK.TRANS64 P0, [R0+URZ+0x108], R9 ;  /* 0x00010809000085a7 */ /* 0x000ee400080010ff */
[----:B---3--:R-:W-:Y:S05]  /*c760*/  @!P0 BRA `(.L_x_191) ;  /* 0xfffffffc00f08947 */ /* 0x008fea000383ffff */
[----:B------:R-:W-:Y:S05]  /*c770*/  BRA `(.L_x_192) ;  /* 0xffffff84009c7947 */ /* 0x000fea000383ffff */
.L_x_92:
[----:B------:R-:W-:Y:S07]  /*c780*/  MOV R0, UR21 ;  /* 0x0000001500007c02 */ /* 0x000fee0008000f00 */
.L_x_193:
[----:B--2---:R2:W3:Y:S02]  /*c790*/  SYNCS.PHASECHK.TRANS64.TRYWAIT P0, [R0+URZ+0x110], R9 ;  /* 0x00011009000075a7 */ /* 0x0044e400080011ff */
[----:B---3--:R-:W-:Y:S05]  /*c7a0*/  @!P0 NANOSLEEP.SYNCS 0x989680 ;  /* 0x009896800000895d */ /* 0x008fea0003900000 */
[----:B------:R-:W3:Y:S02]  /*c7b0*/  @!P0 SYNCS.PHASECHK.TRANS64 P0, [R0+URZ+0x110], R9 ;  /* 0x00011009000085a7 */ /* 0x000ee400080010ff */
[----:B---3--:R-:W-:Y:S05]  /*c7c0*/  @!P0 BRA `(.L_x_193) ;  /* 0xfffffffc00f08947 */ /* 0x008fea000383ffff */
[----:B------:R-:W-:Y:S05]  /*c7d0*/  BRA `(.L_x_194) ;  /* 0xffffff8400e07947 */ /* 0x000fea000383ffff */
.L_x_93:
[----:B------:R-:W-:Y:S07]  /*c7e0*/  MOV R0, UR21 ;  /* 0x0000001500007c02 */ /* 0x000fee0008000f00 */
.L_x_195:
[----:B--2---:R2:W3:Y:S02]  /*c7f0*/  SYNCS.PHASECHK.TRANS64.TRYWAIT P0, [R0+URZ+0x118], R9 ;  /* 0x00011809000075a7 */ /* 0x0044e400080011ff */
[----:B---3--:R-:W-:Y:S05]  /*c800*/  @!P0 NANOSLEEP.SYNCS 0x989680 ;  /* 0x009896800000895d */ /* 0x008fea0003900000 */
[----:B------:R-:W3:Y:S02]  /*c810*/  @!P0 SYNCS.PHASECHK.TRANS64 P0, [R0+URZ+0x118], R9 ;  /* 0x00011809000085a7 */ /* 0x000ee400080010ff */
[----:B---3--:R-:W-:Y:S05]  /*c820*/  @!P0 BRA `(.L_x_195) ;  /* 0xfffffffc00f08947 */ /* 0x008fea000383ffff */
[----:B------:R-:W-:Y:S05]  /*c830*/  BRA `(.L_x_196) ;  /* 0xffffff8800207947 */ /* 0x000fea000383ffff */
.L_x_95:
[----:B------:R-:W-:-:S07]  /*c840*/  MOV R0, UR21 ;  /* 0x0000001500007c02 */ /* 0x000fce0008000f00 */
.L_x_197:
[----:B---3--:R3:W4:Y:S02]  /*c850*/  SYNCS.PHASECHK.TRANS64.TRYWAIT P0, [R0+URZ+0x100], R3 ;  /* 0x00010003000075a7 */ /* 0x00872400080011ff */
[----:B----4-:R-:W-:Y:S05]  /*c860*/  @!P0 NANOSLEEP.SYNCS 0x989680 ;  /* 0x009896800000895d */ /* 0x010fea0003900000 */
[----:B------:R-:W4:Y:S02]  /*c870*/  @!P0 SYNCS.PHASECHK.TRANS64 P0, [R0+URZ+0x100], R3 ;  /* 0x00010003000085a7 */ /* 0x000f2400080010ff */
[----:B----4-:R-:W-:Y:S05]  /*c880*/  @!P0 BRA `(.L_x_197) ;  /* 0xfffffffc00f08947 */ /* 0x010fea000383ffff */
[----:B------:R-:W-:Y:S05]  /*c890*/  BRA `(.L_x_198) ;  /* 0xffffff8800947947 */ /* 0x000fea000383ffff */
.L_x_96:
[----:B---3--:R-:W-:-:S07]  /*c8a0*/  MOV R0, UR21 ;  /* 0x0000001500007c02 */ /* 0x008fce0008000f00 */
.L_x_199:
[----:B---3--:R3:W4:Y:S02]  /*c8b0*/  SYNCS.PHASECHK.TRANS64.TRYWAIT P0, [R0+URZ+0x108], R3 ;  /* 0x00010803000075a7 */ /* 0x00872400080011ff */
[----:B----4-:R-:W-:Y:S05]  /*c8c0*/  @!P0 NANOSLEEP.SYNCS 0x989680 ;  /* 0x009896800000895d */ /* 0x010fea0003900000 */
[----:B------:R-:W4:Y:S02]  /*c8d0*/  @!P0 SYNCS.PHASECHK.TRANS64 P0, [R0+URZ+0x108], R3 ;  /* 0x00010803000085a7 */ /* 0x000f2400080010ff */
[----:B----4-:R-:W-:Y:S05]  /*c8e0*/  @!P0 BRA `(.L_x_199) ;  /* 0xfffffffc00f08947 */ /* 0x010fea000383ffff */
[----:B------:R-:W-:Y:S05]  /*c8f0*/  BRA `(.L_x_200) ;  /* 0xffffff8800847947 */ /* 0x000fea000383ffff */
.L_x_97:
[----:B---3--:R-:W-:-:S07]  /*c900*/  MOV R0, UR21 ;  /* 0x0000001500007c02 */ /* 0x008fce0008000f00 */
.L_x_201:
[----:B---3--:R3:W4:Y:S02]  /*c910*/  SYNCS.PHASECHK.TRANS64.TRYWAIT P0, [R0+URZ+0x110], R3 ;  /* 0x00011003000075a7 */ /* 0x00872400080011ff */
[----:B----4-:R-:W-:Y:S05]  /*c920*/  @!P0 NANOSLEEP.SYNCS 0x989680 ;  /* 0x009896800000895d */ /* 0x010fea0003900000 */
[----:B------:R-:W4:Y:S02]  /*c930*/  @!P0 SYNCS.PHASECHK.TRANS64 P0, [R0+URZ+0x110], R3 ;  /* 0x00011003000085a7 */ /* 0x000f2400080010ff */
[----:B----4-:R-:W-:Y:S05]  /*c940*/  @!P0 BRA `(.L_x_201) ;  /* 0xfffffffc00f08947 */ /* 0x010fea000383ffff */
[----:B------:R-:W-:Y:S05]  /*c950*/  BRA `(.L_x_202) ;  /* 0xffffff8800747947 */ /* 0x000fea000383ffff */
.L_x_99:
[----:B-1----:R1:W2:Y:S02]  /*c960*/  SYNCS.PHASECHK.TRANS64.TRYWAIT P0, [R3+URZ+0x130], R0 ;  /* 0x00013000030075a7 */ /* 0x0022a400080011ff */
[----:B--2---:R-:W-:Y:S05]  /*c970*/  @!P0 NANOSLEEP.SYNCS 0x989680 ;  /* 0x009896800000895d */ /* 0x004fea0003900000 */
[----:B------:R-:W2:Y:S02]  /*c980*/  @!P0 SYNCS.PHASECHK.TRANS64 P0, [R3+URZ+0x130], R0 ;  /* 0x00013000030085a7 */ /* 0x000ea400080010ff */
[----:B--2---:R-:W-:Y:S05]  /*c990*/  @!P0 BRA `(.L_x_99) ;  /* 0xfffffffc00f08947 */ /* 0x004fea000383ffff */
[----:B------:R-:W-:Y:S05]  /*c9a0*/  BRA `(.L_x_203) ;  /* 0xffffff8c00407947 */ /* 0x000fea000383ffff */
.L_x_110:
[----:B--2---:R2:W1:Y:S02]  /*c9b0*/  SYNCS.PHASECHK.TRANS64.TRYWAIT P1, [R3+URZ+0xe0], R2 ;  /* 0x0000e002030075a7 */ /* 0x00446400080211ff */
[----:B-1----:R-:W-:Y:S05]  /*c9c0*/  @!P1 NANOSLEEP.SYNCS 0x989680 ;  /* 0x009896800000995d */ /* 0x002fea0003900000 */
[----:B------:R-:W1:Y:S02]  /*c9d0*/  @!P1 SYNCS.PHASECHK.TRANS64 P1, [R3+URZ+0xe0], R2 ;  /* 0x0000e002030095a7 */ /* 0x000e6400080210ff */
[----:B-1----:R-:W-:Y:S05]  /*c9e0*/  @!P1 BRA `(.L_x_110) ;  /* 0xfffffffc00f09947 */ /* 0x002fea000383ffff */
[----:B------:R-:W-:Y:S05]  /*c9f0*/  BRA `(.L_x_109) ;  /* 0xffffff9800c47947 */ /* 0x000fea000383ffff */
.L_x_112:
[----:B--2---:R2:W4:Y:S02]  /*ca00*/  SYNCS.PHASECHK.TRANS64.TRYWAIT P0, [R177+URZ+0x150], R4 ;  /* 0x00015004b10075a7 */ /* 0x00452400080011ff */
[----:B----4-:R-:W-:Y:S05]  /*ca10*/  @!P0 NANOSLEEP.SYNCS 0x989680 ;  /* 0x009896800000895d */ /* 0x010fea0003900000 */
[----:B------:R-:W4:Y:S02]  /*ca20*/  @!P0 SYNCS.PHASECHK.TRANS64 P0, [R177+URZ+0x150], R4 ;  /* 0x00015004b10085a7 */ /* 0x000f2400080010ff */
[----:B----4-:R-:W-:Y:S05]  /*ca30*/  @!P0 BRA `(.L_x_112) ;  /* 0xfffffffc00f08947 */ /* 0x010fea000383ffff */
[----:B------:R-:W-:Y:S05]  /*ca40*/  BRA `(.L_x_111) ;  /* 0xffffff9c001c7947 */ /* 0x000fea000383ffff */
.L_x_121:
[----:B---3--:R3:W4:Y:S02]  /*ca50*/  SYNCS.PHASECHK.TRANS64.TRYWAIT P0, [R190+URZ+0xe0], R5 ;  /* 0x0000e005be0075a7 */ /* 0x00872400080011ff */
[----:B----4-:R-:W-:Y:S05]  /*ca60*/  @!P0 NANOSLEEP.SYNCS 0x989680 ;  /* 0x009896800000895d */ /* 0x010fea0003900000 */
[----:B------:R-:W4:Y:S02]  /*ca70*/  @!P0 SYNCS.PHASECHK.TRANS64 P0, [R190+URZ+0xe0], R5 ;  /* 0x0000e005be0085a7 */ /* 0x000f2400080010ff */
[----:B----4-:R-:W-:Y:S05]  /*ca80*/  @!P0 BRA `(.L_x_121) ;  /* 0xfffffffc00f08947 */ /* 0x010fea000383ffff */
[----:B------:R-:W-:Y:S05]  /*ca90*/  BRA `(.L_x_120) ;  /* 0xffffffb0002c7947 */ /* 0x000fea000383ffff */
.L_x_130:
[----:B---3--:R3:W4:Y:S02]  /*caa0*/  SYNCS.PHASECHK.TRANS64.TRYWAIT P0, [R0+URZ+0xe0], R7 ;  /* 0x0000e007000075a7 */ /* 0x00872400080011ff */
[----:B----4-:R-:W-:Y:S05]  /*cab0*/  @!P0 NANOSLEEP.SYNCS 0x989680 ;  /* 0x009896800000895d */ /* 0x010fea0003900000 */
[----:B------:R-:W4:Y:S02]  /*cac0*/  @!P0 SYNCS.PHASECHK.TRANS64 P0, [R0+URZ+0xe0], R7 ;  /* 0x0000e007000085a7 */ /* 0x000f2400080010ff */
[----:B----4-:R-:W-:Y:S05]  /*cad0*/  @!P0 BRA `(.L_x_130) ;  /* 0xfffffffc00f08947 */ /* 0x010fea000383ffff */
[----:B------:R-:W-:Y:S05]  /*cae0*/  BRA `(.L_x_129) ;  /* 0xffffffc400847947 */ /* 0x000fea000383ffff */
.L_x_139:
[----:B---3--:R3:W4:Y:S02]  /*caf0*/  SYNCS.PHASECHK.TRANS64.TRYWAIT P0, [R0+URZ+0xe0], R5 ;  /* 0x0000e005000075a7 */ /* 0x00872400080011ff */
[----:B----4-:R-:W-:Y:S05]  /*cb00*/  @!P0 NANOSLEEP.SYNCS 0x989680 ;  /* 0x009896800000895d */ /* 0x010fea0003900000 */
[----:B------:R-:W4:Y:S02]  /*cb10*/  @!P0 SYNCS.PHASECHK.TRANS64 P0, [R0+URZ+0xe0], R5 ;  /* 0x0000e005000085a7 */ /* 0x000f2400080010ff */
[----:B----4-:R-:W-:Y:S05]  /*cb20*/  @!P0 BRA `(.L_x_139) ;  /* 0xfffffffc00f08947 */ /* 0x010fea000383ffff */
[----:B------:R-:W-:Y:S05]  /*cb30*/  BRA `(.L_x_138) ;  /* 0xffffffd800e87947 */ /* 0x000fea000383ffff */
        .weak           $__internal_0_$__cuda_sm10x_tcgen05_guardrail_trap_col_being_dealloced_not_returned_by_alloc
        .type           $__internal_0_$__cuda_sm10x_tcgen05_guardrail_trap_col_being_dealloced_not_returned_by_alloc,@function
        .size           $__internal_0_$__cuda_sm10x_tcgen05_guardrail_trap_col_being_dealloced_not_returned_by_alloc,($__internal_1_$__cuda_sm10x_tcgen05_guardrail_trap_phase_invalid_during_alloc - $__internal_0_$__cuda_sm10x_tcgen05_guardrail_trap_col_being_dealloced_not_returned_by_alloc)
$__internal_0_$__cuda_sm10x_tcgen05_guardrail_trap_col_being_dealloced_not_returned_by_alloc:
[----:B------:R-:W-:Y:S05]  /*cb40*/  BPT.TRAP 0x1 ;  /* 0x000000040000795c */ /* 0x000fea0000300000 */
[----:B------:R-:W-:-:S04]  /*cb50*/  HFMA2 R3, -RZ, RZ, 0, 0 ;  /* 0x00000000ff037431 */ /* 0x000fc800000001ff */
[----:B------:R-:W-:Y:S05]  /*cb60*/  RET.REL.NODEC R2 `(_ZN7cutlass13device_kernelINS_4gemm6kernel13GemmUniversalIN4cute5tupleIJiiiiEEENS1_10collective13CollectiveMmaINS1_35MainloopSm100TmaUmmaWarpSpecializedILi14ELi2ELi2ENS5_IJNS4_1CILi1EEENSA_ILi2EEESB_EEEEENS5_IJNSA_ILi128EEENSA_ILi256EEENSA_ILi32EEEEEENS_12float_e4m3_tENS5_IJlSB_lEEESJ_SK_NS4_8TiledMMAINS4_8MMA_AtomIJNS4_10MMA_TraitsINS4_19SM100_MMA_F8F6F4_SSEJSJ_SJ_fSF_SG_NS4_17integral_constantINS4_4UMMA5MajorELSR_0EEESS_NSP_INSQ_7ScaleInELST_0EEESU_EEEEEENS4_6LayoutINS5_IJSB_SB_SB_EEENS5_IJNSA_ILi0EEESZ_SZ_EEEEENS5_IJNS4_10UnderscoreES12_S12_EEEEENS4_23SM90_TMA_LOAD_MULTICASTENS4_14ComposedLayoutINS4_7SwizzleILi1ELi4ELi3EEENS4_18smem_ptr_flag_bitsILi8EEENSX_INS5_IJNSA_ILi8EEESH_EEENS5_IJSH_SB_EEEEEEEvNS4_8identityENS4_13SM90_TMA_LOADES1F_vS1G_EENS_8epilogue10collective18CollectiveEpilogueINS1J_23Sm100TmaWarpSpecializedILi4ELi2ELi64ELb0ELb0EEEJSI_NS5_IJNSX_ISF_SB_EENSX_INSA_ILi64EEESB_EEEEESJ_SK_SJ_SK_NS1J_6fusion15FusionCallbacksIS1N_NS1S_17LinearCombinationISJ_fSJ_fLNS_15FloatRoundStyleE2EEESI_S1R_JEEENS4_5SM1004TMEM4LOAD26SM100_TMEM_LOAD_32dp32b64xES1H_NS16_INS17_ILi2ELi4ELi3EEES1A_NSX_INS5_IJS1B_S1P_EEENS5_IJS1P_SB_EEEEEEENS4_39AutoVectorizingCopyWithAssumedAlignmentILi128EEENS4_14SM90_TMA_STOREES26_S28_S28_EEEvvEEEEvNT_6ParamsE) ;  /* 0xffffff3402247950 */ /* 0x000fea0003c3ffff */
        .weak           $__internal_1_$__cuda_sm10x_tcgen05_guardrail_trap_phase_invalid_during_alloc
        .type           $__internal_1_$__cuda_sm10x_tcgen05_guardrail_trap_phase_invalid_during_alloc,@function
        .size           $__internal_1_$__cuda_sm10x_tcgen05_guardrail_trap_phase_invalid_during_alloc,($__internal_2_$__cuda_sm10x_tcgen05_guardrail_trap_unallocated_columns_being_dealloced - $__internal_1_$__cuda_sm10x_tcgen05_guardrail_trap_phase_invalid_during_alloc)
$__internal_1_$__cuda_sm10x_tcgen05_guardrail_trap_phase_invalid_during_alloc:
[----:B------:R-:W-:Y:S05]  /*cb70*/  BPT.TRAP 0x1 ;  /* 0x000000040000795c */ /* 0x000fea0000300000 */
[----:B------:R-:W-:-:S04]  /*cb80*/  MOV R5, 0x0 ;  /* 0x0000000000057802 */ /* 0x000fc80000000f00 */
[----:B------:R-:W-:Y:S05]  /*cb90*/  RET.REL.NODEC R4 `(_ZN7cutlass13device_kernelINS_4gemm6kernel13GemmUniversalIN4cute5tupleIJiiiiEEENS1_10collective13CollectiveMmaINS1_35MainloopSm100TmaUmmaWarpSpecializedILi14ELi2ELi2ENS5_IJNS4_1CILi1EEENSA_ILi2EEESB_EEEEENS5_IJNSA_ILi128EEENSA_ILi256EEENSA_ILi32EEEEEENS_12float_e4m3_tENS5_IJlSB_lEEESJ_SK_NS4_8TiledMMAINS4_8MMA_AtomIJNS4_10MMA_TraitsINS4_19SM100_MMA_F8F6F4_SSEJSJ_SJ_fSF_SG_NS4_17integral_constantINS4_4UMMA5MajorELSR_0EEESS_NSP_INSQ_7ScaleInELST_0EEESU_EEEEEENS4_6LayoutINS5_IJSB_SB_SB_EEENS5_IJNSA_ILi0EEESZ_SZ_EEEEENS5_IJNS4_10UnderscoreES12_S12_EEEEENS4_23SM90_TMA_LOAD_MULTICASTENS4_14ComposedLayoutINS4_7SwizzleILi1ELi4ELi3EEENS4_18smem_ptr_flag_bitsILi8EEENSX_INS5_IJNSA_ILi8EEESH_EEENS5_IJSH_SB_EEEEEEEvNS4_8identityENS4_13SM90_TMA_LOADES1F_vS1G_EENS_8epilogue10collective18CollectiveEpilogueINS1J_23Sm100TmaWarpSpecializedILi4ELi2ELi64ELb0ELb0EEEJSI_NS5_IJNSX_ISF_SB_EENSX_INSA_ILi64EEESB_EEEEESJ_SK_SJ_SK_NS1J_6fusion15FusionCallbacksIS1N_NS1S_17LinearCombinationISJ_fSJ_fLNS_15FloatRoundStyleE2EEESI_S1R_JEEENS4_5SM1004TMEM4LOAD26SM100_TMEM_LOAD_32dp32b64xES1H_NS16_INS17_ILi2ELi4ELi3EEES1A_NSX_INS5_IJS1B_S1P_EEENS5_IJS1P_SB_EEEEEEENS4_39AutoVectorizingCopyWithAssumedAlignmentILi128EEENS4_14SM90_TMA_STOREES26_S28_S28_EEEvvEEEEvNT_6ParamsE) ;  /* 0xffffff3404187950 */ /* 0x000fea0003c3ffff */
        .weak           $__internal_2_$__cuda_sm10x_tcgen05_guardrail_trap_unallocated_columns_being_dealloced
        .type           $__internal_2_$__cuda_sm10x_tcgen05_guardrail_trap_unallocated_columns_being_dealloced,@function
        .size           $__internal_2_$__cuda_sm10x_tcgen05_guardrail_trap_unallocated_columns_being_dealloced,(.L_x_205 - $__internal_2_$__cuda_sm10x_tcgen05_guardrail_trap_unallocated_columns_being_dealloced)
$__internal_2_$__cuda_sm10x_tcgen05_guardrail_trap_unallocated_columns_being_dealloced:
[----:B------:R-:W-:Y:S05]  /*cba0*/  BPT.TRAP 0x1 ;  /* 0x000000040000795c */ /* 0x000fea0000300000 */
[----:B------:R-:W-:-:S04]  /*cbb0*/  HFMA2 R3, -RZ, RZ, 0, 0 ;  /* 0x00000000ff037431 */ /* 0x000fc800000001ff */
[----:B------:R-:W-:Y:S05]  /*cbc0*/  RET.REL.NODEC R2 `(_ZN7cutlass13device_kernelINS_4gemm6kernel13GemmUniversalIN4cute5tupleIJiiiiEEENS1_10collective13CollectiveMmaINS1_35MainloopSm100TmaUmmaWarpSpecializedILi14ELi2ELi2ENS5_IJNS4_1CILi1EEENSA_ILi2EEESB_EEEEENS5_IJNSA_ILi128EEENSA_ILi256EEENSA_ILi32EEEEEENS_12float_e4m3_tENS5_IJlSB_lEEESJ_SK_NS4_8TiledMMAINS4_8MMA_AtomIJNS4_10MMA_TraitsINS4_19SM100_MMA_F8F6F4_SSEJSJ_SJ_fSF_SG_NS4_17integral_constantINS4_4UMMA5MajorELSR_0EEESS_NSP_INSQ_7ScaleInELST_0EEESU_EEEEEENS4_6LayoutINS5_IJSB_SB_SB_EEENS5_IJNSA_ILi0EEESZ_SZ_EEEEENS5_IJNS4_10UnderscoreES12_S12_EEEEENS4_23SM90_TMA_LOAD_MULTICASTENS4_14ComposedLayoutINS4_7SwizzleILi1ELi4ELi3EEENS4_18smem_ptr_flag_bitsILi8EEENSX_INS5_IJNSA_ILi8EEESH_EEENS5_IJSH_SB_EEEEEEEvNS4_8identityENS4_13SM90_TMA_LOADES1F_vS1G_EENS_8epilogue10collective18CollectiveEpilogueINS1J_23Sm100TmaWarpSpecializedILi4ELi2ELi64ELb0ELb0EEEJSI_NS5_IJNSX_ISF_SB_EENSX_INSA_ILi64EEESB_EEEEESJ_SK_SJ_SK_NS1J_6fusion15FusionCallbacksIS1N_NS1S_17LinearCombinationISJ_fSJ_fLNS_15FloatRoundStyleE2EEESI_S1R_JEEENS4_5SM1004TMEM4LOAD26SM100_TMEM_LOAD_32dp32b64xES1H_NS16_INS17_ILi2ELi4ELi3EEES1A_NSX_INS5_IJS1B_S1P_EEENS5_IJS1P_SB_EEEEEEENS4_39AutoVectorizingCopyWithAssumedAlignmentILi128EEENS4_14SM90_TMA_STOREES26_S28_S28_EEEvvEEEEvNT_6ParamsE) ;  /* 0xffffff34020c7950 */ /* 0x000fea0003c3ffff */
.L_x_204:
[----:B------:R-:W-:-:S00]  /*cbd0*/  BRA `(.L_x_204) ;  /* 0xfffffffc00fc7947 */ /* 0x000fc0000383ffff */
[----:B------:R-:W-:-:S00]  /*cbe0*/  NOP ;  /* 0x0000000000007918 */ /* 0x000fc00000000000 */
        /* <DEDUP_REMOVED lines=9> */
.L_x_205:


//--------------------- .nv.global.init           --------------------------
	.section	.nv.global.init,"aw",@progbits
.nv.global.init:
	.type		$str$27,@object
	.size		$str$27,($str$28 - $str$27)
$str$27:
        /*0000*/ 	.byte	0x28, 0x61, 0x64, 0x64, 0x72, 0x65, 0x73, 0x73, 0x20, 0x26, 0x20, 0x6d, 0x61, 0x73, 0x6b, 0x29
        /*0010*/ 	.byte	0x20, 0x3d, 0x3d, 0x20, 0x30, 0x00
	.type		$str$28,@object
	.size		$str$28,($str$26 - $str$28)
$str$28:
        /*0016*/ 	.byte	0x2f, 0x74, 0x6d, 0x70, 0x2f, 0x63, 0x75, 0x74, 0x6c, 0x61, 0x73, 0x73, 0x5f, 0x73, 0x77, 0x65
        /*0026*/ 	.byte	0x65, 0x70, 0x5f, 0x73, 0x72, 0x63, 0x2f, 0x69, 0x6e, 0x63, 0x6c, 0x75, 0x64, 0x65, 0x2f, 0x63
        /*0036*/ 	.byte	0x75, 0x74, 0x65, 0x2f, 0x70, 0x6f, 0x69, 0x6e, 0x74, 0x65, 0x72, 0x5f, 0x66, 0x6c, 0x61, 0x67
        /*0046*/ 	.byte	0x67, 0x65, 0x64, 0x2e, 0x68, 0x70, 0x70, 0x00
	.type		$str$26,@object
	.size		$str$26,($str$25 - $str$26)
$str$26:
        /*004e*/ 	.byte	0x2f, 0x74, 0x6d, 0x70, 0x2f, 0x63, 0x75, 0x74, 0x6c, 0x61, 0x73, 0x73, 0x5f, 0x73, 0x77, 0x65
        /*005e*/ 	.byte	0x65, 0x70, 0x5f, 0x73, 0x72, 0x63, 0x2f, 0x69, 0x6e, 0x63, 0x6c, 0x75, 0x64, 0x65, 0x2f, 0x63
        /*006e*/ 	.byte	0x75, 0x74, 0x65, 0x2f, 0x61, 0x74, 0x6f, 0x6d, 0x2f, 0x63, 0x6f, 0x70, 0x79, 0x5f, 0x74, 0x72
        /*007e*/ 	.byte	0x61, 0x69, 0x74, 0x73, 0x5f, 0x73, 0x6d, 0x31, 0x30, 0x30, 0x2e, 0x68, 0x70, 0x70, 0x00
	.type		$str$25,@object
	.size		$str$25,(__unnamed_1 - $str$25)
$str$25:
        /*008d*/ 	.byte	0x28, 0x28, 0x75, 0x69, 0x6e, 0x74, 0x33, 0x32, 0x5f, 0x74, 0x28, 0x74, 0x68, 0x72, 0x65, 0x61
        /*009d*/ 	.byte	0x64, 0x49, 0x64, 0x78, 0x2e, 0x78, 0x29, 0x20, 0x2f, 0x20, 0x33, 0x32, 0x29, 0x20, 0x25, 0x20
        /*00ad*/ 	.byte	0x34, 0x29, 0x20, 0x3d, 0x3d, 0x20, 0x28, 0x28, 0x28, 0x74, 0x6d, 0x65, 0x6d, 0x5f, 0x61, 0x64
        /*00bd*/ 	.byte	0x64, 0x72, 0x20, 0x3e, 0x3e, 0x20, 0x31, 0x36, 0x29, 0x20, 0x2f, 0x20, 0x33, 0x32, 0x29, 0x20
        /*00cd*/ 	.byte	0x25, 0x20, 0x34, 0x29, 0x00
	.type		__unnamed_1,@object
	.size		__unnamed_1,(__unnamed_2 - __unnamed_1)
__unnamed_1:
        /*00d2*/ 	.byte	0x61, 0x75, 0x74, 0x6f, 0x20, 0x63, 0x75, 0x74, 0x65, 0x3a, 0x3a, 0x61, 0x73, 0x5f, 0x70, 0x6f
        /* <DEDUP_REMOVED lines=24> */
        /*0262*/ 	.byte	0x43, 0x3c, 0x38, 0x31, 0x39, 0x32, 0x3e, 0x3e, 0x3e, 0x3e, 0x5d, 0x00
	.type		__unnamed_2,@object
	.size		__unnamed_2,(__unnamed_3 - __unnamed_2)
__unnamed_2:
        /* <DEDUP_REMOVED lines=26> */
	.type		__unnamed_3,@object
	.size		__unnamed_3,(.L_3 - __unnamed_3)
__unnamed_3:
        /* <DEDUP_REMOVED lines=42> */
        /*06aa*/ 	.byte	0x3e, 0x3e, 0x3e, 0x3e, 0x5d, 0x00
.L_3:


//--------------------- .nv.shared._ZN7cutlass13device_kernelINS_4gemm6kernel13GemmUniversalIN4cute5tupleIJiiiiEEENS1_10collective13CollectiveMmaINS1_35MainloopSm100TmaUmmaWarpSpecializedILi14ELi2ELi2ENS5_IJNS4_1CILi1EEENSA_ILi2EEESB_EEEEENS5_IJNSA_ILi128EEENSA_ILi256EEENSA_ILi32EEEEEENS_12float_e4m3_tENS5_IJlSB_lEEESJ_SK_NS4_8TiledMMAINS4_8MMA_AtomIJNS4_10MMA_TraitsINS4_19SM100_MMA_F8F6F4_SSEJSJ_SJ_fSF_SG_NS4_17integral_constantINS4_4UMMA5MajorELSR_0EEESS_NSP_INSQ_7ScaleInELST_0EEESU_EEEEEENS4_6LayoutINS5_IJSB_SB_SB_EEENS5_IJNSA_ILi0EEESZ_SZ_EEEEENS5_IJNS4_10UnderscoreES12_S12_EEEEENS4_23SM90_TMA_LOAD_MULTICASTENS4_14ComposedLayoutINS4_7SwizzleILi1ELi4ELi3EEENS4_18smem_ptr_flag_bitsILi8EEENSX_INS5_IJNSA_ILi8EEESH_EEENS5_IJSH_SB_EEEEEEEvNS4_8identityENS4_13SM90_TMA_LOADES1F_vS1G_EENS_8epilogue10collective18CollectiveEpilogueINS1J_23Sm100TmaWarpSpecializedILi4ELi2ELi64ELb0ELb0EEEJSI_NS5_IJNSX_ISF_SB_EENSX_INSA_ILi64EEESB_EEEEESJ_SK_SJ_SK_NS1J_6fusion15FusionCallbacksIS1N_NS1S_17LinearCombinationISJ_fSJ_fLNS_15FloatRoundStyleE2EEESI_S1R_JEEENS4_5SM1004TMEM4LOAD26SM100_TMEM_LOAD_32dp32b64xES1H_NS16_INS17_ILi2ELi4ELi3EEES1A_NSX_INS5_IJS1B_S1P_EEENS5_IJS1P_SB_EEEEEEENS4_39AutoVectorizingCopyWithAssumedAlignmentILi128EEENS4_14SM90_TMA_STOREES26_S28_S28_EEEvvEEEEvNT_6ParamsE --------------------------
	.section	.nv.shared._ZN7cutlass13device_kernelINS_4gemm6kernel13GemmUniversalIN4cute5tupleIJiiiiEEENS1_10collective13CollectiveMmaINS1_35MainloopSm100TmaUmmaWarpSpecializedILi14ELi2ELi2ENS5_IJNS4_1CILi1EEENSA_ILi2EEESB_EEEEENS5_IJNSA_ILi128EEENSA_ILi256EEENSA_ILi32EEEEEENS_12float_e4m3_tENS5_IJlSB_lEEESJ_SK_NS4_8TiledMMAINS4_8MMA_AtomIJNS4_10MMA_TraitsINS4_19SM100_MMA_F8F6F4_SSEJSJ_SJ_fSF_SG_NS4_17integral_constantINS4_4UMMA5MajorELSR_0EEESS_NSP_INSQ_7ScaleInELST_0EEESU_EEEEEENS4_6LayoutINS5_IJSB_SB_SB_EEENS5_IJNSA_ILi0EEESZ_SZ_EEEEENS5_IJNS4_10UnderscoreES12_S12_EEEEENS4_23SM90_TMA_LOAD_MULTICASTENS4_14ComposedLayoutINS4_7SwizzleILi1ELi4ELi3EEENS4_18smem_ptr_flag_bitsILi8EEENSX_INS5_IJNSA_ILi8EEESH_EEENS5_IJSH_SB_EEEEEEEvNS4_8identityENS4_13SM90_TMA_LOADES1F_vS1G_EENS_8epilogue10collective18CollectiveEpilogueINS1J_23Sm100TmaWarpSpecializedILi4ELi2ELi64ELb0ELb0EEEJSI_NS5_IJNSX_ISF_SB_EENSX_INSA_ILi64EEESB_EEEEESJ_SK_SJ_SK_NS1J_6fusion15FusionCallbacksIS1N_NS1S_17LinearCombinationISJ_fSJ_fLNS_15FloatRoundStyleE2EEESI_S1R_JEEENS4_5SM1004TMEM4LOAD26SM100_TMEM_LOAD_32dp32b64xES1H_NS16_INS17_ILi2ELi4ELi3EEES1A_NSX_INS5_IJS1B_S1P_EEENS5_IJS1P_SB_EEEEEEENS4_39AutoVectorizingCopyWithAssumedAlignmentILi128EEENS4_14SM90_TMA_STOREES26_S28_S28_EEEvvEEEEvNT_6ParamsE,"aw",@nobits
	.sectionflags	@""
	.align	16
	.zero		1024


//--------------------- .nv.shared.reserved.0     --------------------------
	.section	.nv.shared.reserved.0,"aw",@nobits
	.weak		__nv_reservedSMEM_offset_0_alias
	.size		__nv_reservedSMEM_offset_0_alias, 0, 64
	.other		__nv_reservedSMEM_offset_0_alias,@"STO_CUDA_RESERVED_SHARED STV_DEFAULT"
__nv_reservedSMEM_offset_0_alias:
	.zero		0
.nv.shared.reserved.0:
	.zero		64
	.weak		__nv_reservedSMEM_tcgen05_partition
	.type		__nv_reservedSMEM_tcgen05_partition,@object
	.size		__nv_reservedSMEM_tcgen05_partition,(.L_0 - __nv_reservedSMEM_tcgen05_partition)
__nv_reservedSMEM_tcgen05_partition:
	.zero		32
.L_0:


//--------------------- .nv.global                --------------------------
	.section	.nv.global,"aw",@nobits
.nv.global:
	.type		_ZN40_INTERNAL_319d2066_4_k_cu_cc14e6cf_298784cute1_E,@object
	.size		_ZN40_INTERNAL_319d2066_4_k_cu_cc14e6cf_298784cute1_E,(_ZN40_INTERNAL_319d2066_4_k_cu_cc14e6cf_298784cuda3std3__45__cpo6cbeginE - _ZN40_INTERNAL_319d2066_4_k_cu_cc14e6cf_298784cute1_E)
_ZN40_INTERNAL_319d2066_4_k_cu_cc14e6cf_298784cute1_E:
	.zero		1
	.type		_ZN40_INTERNAL_319d2066_4_k_cu_cc14e6cf_298784cuda3std3__45__cpo6cbeginE,@object
	.size		_ZN40_INTERNAL_319d2066_4_k_cu_cc14e6cf_298784cuda3std3__45__cpo6cbeginE,(_ZN40_INTERNAL_319d2066_4_k_cu_cc14e6cf_298784cuda3std3__48in_placeE - _ZN40_INTERNAL_319d2066_4_k_cu_cc14e6cf_298784cuda3std3__45__cpo6cbeginE)
_ZN40_INTERNAL_319d2066_4_k_cu_cc14e6cf_298784cuda3std3__45__cpo6cbeginE:
	.zero		1
	.type		_ZN40_INTERNAL_319d2066_4_k_cu_cc14e6cf_298784cuda3std3__48in_placeE,@object
	.size		_ZN40_INTERNAL_319d2066_4_k_cu_cc14e6cf_298784cuda3std3__48in_placeE,(_ZN40_INTERNAL_319d2066_4_k_cu_cc14e6cf_298784cuda3std6ranges3__45__cpo9iter_moveE - _ZN40_INTERNAL_319d2066_4_k_cu_cc14e6cf_298784cuda3std3__48in_placeE)
_ZN40_INTERNAL_319d2066_4_k_cu_cc14e6cf_298784cuda3std3__48in_placeE:
	.zero		1
	.type		_ZN40_INTERNAL_319d2066_4_k_cu_cc14e6cf_298784cuda3std6ranges3__45__cpo9iter_moveE,@object
	.size		_ZN40_INTERNAL_319d2066_4_k_cu_cc14e6cf_298784cuda3std6ranges3__45__cpo9iter_moveE,(_ZN40_INTERNAL_319d2066_4_k_cu_cc14e6cf_298784cuda3std3__45__cpo5beginE - _ZN40_INTERNAL_319d2066_4_k_cu_cc14e6cf_298784cuda3std6ranges3__45__cpo9iter_moveE)
_ZN40_INTERNAL_319d2066_4_k_cu_cc14e6cf_298784cuda3std6ranges3__45__cpo9iter_moveE:
	.zero		1
	.type		_ZN40_INTERNAL_319d2066_4_k_cu_cc14e6cf_298784cuda3std3__45__cpo5beginE,@object
	.size		_ZN40_INTERNAL_319d2066_4_k_cu_cc14e6cf_298784cuda3std3__45__cpo5beginE,(_ZN40_INTERNAL_319d2066_4_k_cu_cc14e6cf_298784cuda3std3__442_GLOBAL__N__319d2066_4_k_cu_cc14e6cf_298786ignoreE - _ZN40_INTERNAL_319d2066_4_k_cu_cc14e6cf_298784cuda3std3__45__cpo5beginE)
_ZN40_INTERNAL_319d2066_4_k_cu_cc14e6cf_298784cuda3std3__45__cpo5beginE:
	.zero		1
	.type		_ZN40_INTERNAL_319d2066_4_k_cu_cc14e6cf_298784cuda3std3__442_GLOBAL__N__319d2066_4_k_cu_cc14e6cf_298786ignoreE,@object
	.size		_ZN40_INTERNAL_319d2066_4_k_cu_cc14e6cf_298784cuda3std3__442_GLOBAL__N__319d2066_4_k_cu_cc14e6cf_298786ignoreE,(_ZN40_INTERNAL_319d2066_4_k_cu_cc14e6cf_298784cute7productE - _ZN40_INTERNAL_319d2066_4_k_cu_cc14e6cf_298784cuda3std3__442_GLOBAL__N__319d2066_4_k_cu_cc14e6cf_298786ignoreE)
_ZN40_INTERNAL_319d2066_4_k_cu_cc14e6cf_298784cuda3std3__442_GLOBAL__N__319d2066_4_k_cu_cc14e6cf_298786ignoreE:
	.zero		1
	.type		_ZN40_INTERNAL_319d2066_4_k_cu_cc14e6cf_298784cute7productE,@object
	.size		_ZN40_INTERNAL_319d2066_4_k_cu_cc14e6cf_298784cute7productE,(_ZN40_INTERNAL_319d2066_4_k_cu_cc14e6cf_298784cuda3std3__45__cpo3endE - _ZN40_INTERNAL_319d2066_4_k_cu_cc14e6cf_298784cute7productE)
_ZN40_INTERNAL_319d2066_4_k_cu_cc14e6cf_298784cute7productE:
	.zero		1
	.type		_ZN40_INTERNAL_319d2066_4_k_cu_cc14e6cf_298784cuda3std3__45__cpo3endE,@object
	.size		_ZN40_INTERNAL_319d2066_4_k_cu_cc14e6cf_298784cuda3std3__45__cpo3endE,(_ZN40_INTERNAL_319d2066_4_k_cu_cc14e6cf_298784cuda3std3__419piecewise_constructE - _ZN40_INTERNAL_319d2066_4_k_cu_cc14e6cf_298784cuda3std3__45__cpo3endE)
_ZN40_INTERNAL_319d2066_4_k_cu_cc14e6cf_298784cuda3std3__45__cpo3endE:
	.zero		1
	.type		_ZN40_INTERNAL_319d2066_4_k_cu_cc14e6cf_298784cuda3std3__419piecewise_constructE,@object
	.size		_ZN40_INTERNAL_319d2066_4_k_cu_cc14e6cf_298784cuda3std3__419piecewise_constructE,(_ZN40_INTERNAL_319d2066_4_k_cu_cc14e6cf_298784cuda3std3__45__cpo4cendE - _ZN40_INTERNAL_319d2066_4_k_cu_cc14e6cf_298784cuda3std3__419piecewise_constructE)
_ZN40_INTERNAL_319d2066_4_k_cu_cc14e6cf_298784cuda3std3__419piecewise_constructE:
	.zero		1
	.type		_ZN40_INTERNAL_319d2066_4_k_cu_cc14e6cf_298784cuda3std3__45__cpo4cendE,@object
	.size		_ZN40_INTERNAL_319d2066_4_k_cu_cc14e6cf_298784cuda3std3__45__cpo4cendE,(_ZN40_INTERNAL_319d2066_4_k_cu_cc14e6cf_298784cuda3std6ranges3__45__cpo4swapE - _ZN40_INTERNAL_319d2066_4_k_cu_cc14e6cf_298784cuda3std3__45__cpo4cendE)
_ZN40_INTERNAL_319d2066_4_k_cu_cc14e6cf_298784cuda3std3__45__cpo4cendE:
	.zero		1
	.type		_ZN40_INTERNAL_319d2066_4_k_cu_cc14e6cf_298784cuda3std6ranges3__45__cpo4swapE,@object
	.size		_ZN40_INTERNAL_319d2066_4_k_cu_cc14e6cf_298784cuda3std6ranges3__45__cpo4swapE,(.L_11 - _ZN40_INTERNAL_319d2066_4_k_cu_cc14e6cf_298784cuda3std6ranges3__45__cpo4swapE)
_ZN40_INTERNAL_319d2066_4_k_cu_cc14e6cf_298784cuda3std6ranges3__45__cpo4swapE:
	.zero		1
.L_11:


//--------------------- .nv.constant0._ZN7cutlass13device_kernelINS_4gemm6kernel13GemmUniversalIN4cute5tupleIJiiiiEEENS1_10collective13CollectiveMmaINS1_35MainloopSm100TmaUmmaWarpSpecializedILi14ELi2ELi2ENS5_IJNS4_1CILi1EEENSA_ILi2EEESB_EEEEENS5_IJNSA_ILi128EEENSA_ILi256EEENSA_ILi32EEEEEENS_12float_e4m3_tENS5_IJlSB_lEEESJ_SK_NS4_8TiledMMAINS4_8MMA_AtomIJNS4_10MMA_TraitsINS4_19SM100_MMA_F8F6F4_SSEJSJ_SJ_fSF_SG_NS4_17integral_constantINS4_4UMMA5MajorELSR_0EEESS_NSP_INSQ_7ScaleInELST_0EEESU_EEEEEENS4_6LayoutINS5_IJSB_SB_SB_EEENS5_IJNSA_ILi0EEESZ_SZ_EEEEENS5_IJNS4_10UnderscoreES12_S12_EEEEENS4_23SM90_TMA_LOAD_MULTICASTENS4_14ComposedLayoutINS4_7SwizzleILi1ELi4ELi3EEENS4_18smem_ptr_flag_bitsILi8EEENSX_INS5_IJNSA_ILi8EEESH_EEENS5_IJSH_SB_EEEEEEEvNS4_8identityENS4_13SM90_TMA_LOADES1F_vS1G_EENS_8epilogue10collective18CollectiveEpilogueINS1J_23Sm100TmaWarpSpecializedILi4ELi2ELi64ELb0ELb0EEEJSI_NS5_IJNSX_ISF_SB_EENSX_INSA_ILi64EEESB_EEEEESJ_SK_SJ_SK_NS1J_6fusion15FusionCallbacksIS1N_NS1S_17LinearCombinationISJ_fSJ_fLNS_15FloatRoundStyleE2EEESI_S1R_JEEENS4_5SM1004TMEM4LOAD26SM100_TMEM_LOAD_32dp32b64xES1H_NS16_INS17_ILi2ELi4ELi3EEES1A_NSX_INS5_IJS1B_S1P_EEENS5_IJS1P_SB_EEEEEEENS4_39AutoVectorizingCopyWithAssumedAlignmentILi128EEENS4_14SM90_TMA_STOREES26_S28_S28_EEEvvEEEEvNT_6ParamsE --------------------------
	.section	.nv.constant0._ZN7cutlass13device_kernelINS_4gemm6kernel13GemmUniversalIN4cute5tupleIJiiiiEEENS1_10collective13CollectiveMmaINS1_35MainloopSm100TmaUmmaWarpSpecializedILi14ELi2ELi2ENS5_IJNS4_1CILi1EEENSA_ILi2EEESB_EEEEENS5_IJNSA_ILi128EEENSA_ILi256EEENSA_ILi32EEEEEENS_12float_e4m3_tENS5_IJlSB_lEEESJ_SK_NS4_8TiledMMAINS4_8MMA_AtomIJNS4_10MMA_TraitsINS4_19SM100_MMA_F8F6F4_SSEJSJ_SJ_fSF_SG_NS4_17integral_constantINS4_4UMMA5MajorELSR_0EEESS_NSP_INSQ_7ScaleInELST_0EEESU_EEEEEENS4_6LayoutINS5_IJSB_SB_SB_EEENS5_IJNSA_ILi0EEESZ_SZ_EEEEENS5_IJNS4_10UnderscoreES12_S12_EEEEENS4_23SM90_TMA_LOAD_MULTICASTENS4_14ComposedLayoutINS4_7SwizzleILi1ELi4ELi3EEENS4_18smem_ptr_flag_bitsILi8EEENSX_INS5_IJNSA_ILi8EEESH_EEENS5_IJSH_SB_EEEEEEEvNS4_8identityENS4_13SM90_TMA_LOADES1F_vS1G_EENS_8epilogue10collective18CollectiveEpilogueINS1J_23Sm100TmaWarpSpecializedILi4ELi2ELi64ELb0ELb0EEEJSI_NS5_IJNSX_ISF_SB_EENSX_INSA_ILi64EEESB_EEEEESJ_SK_SJ_SK_NS1J_6fusion15FusionCallbacksIS1N_NS1S_17LinearCombinationISJ_fSJ_fLNS_15FloatRoundStyleE2EEESI_S1R_JEEENS4_5SM1004TMEM4LOAD26SM100_TMEM_LOAD_32dp32b64xES1H_NS16_INS17_ILi2ELi4ELi3EEES1A_NSX_INS5_IJS1B_S1P_EEENS5_IJS1P_SB_EEEEEEENS4_39AutoVectorizingCopyWithAssumedAlignmentILi128EEENS4_14SM90_TMA_STOREES26_S28_S28_EEEvvEEEEvNT_6ParamsE,"a",@progbits
	.sectionflags	@""
	.align	4
.nv.constant0._ZN7cutlass13device_kernelINS_4gemm6kernel13GemmUniversalIN4cute5tupleIJiiiiEEENS1_10collective13CollectiveMmaINS1_35MainloopSm100TmaUmmaWarpSpecializedILi14ELi2ELi2ENS5_IJNS4_1CILi1EEENSA_ILi2EEESB_EEEEENS5_IJNSA_ILi128EEENSA_ILi256EEENSA_ILi32EEEEEENS_12float_e4m3_tENS5_IJlSB_lEEESJ_SK_NS4_8TiledMMAINS4_8MMA_AtomIJNS4_10MMA_TraitsINS4_19SM100_MMA_F8F6F4_SSEJSJ_SJ_fSF_SG_NS4_17integral_constantINS4_4UMMA5MajorELSR_0EEESS_NSP_INSQ_7ScaleInELST_0EEESU_EEEEEENS4_6LayoutINS5_IJSB_SB_SB_EEENS5_IJNSA_ILi0EEESZ_SZ_EEEEENS5_IJNS4_10UnderscoreES12_S12_EEEEENS4_23SM90_TMA_LOAD_MULTICASTENS4_14ComposedLayoutINS4_7SwizzleILi1ELi4ELi3EEENS4_18smem_ptr_flag_bitsILi8EEENSX_INS5_IJNSA_ILi8EEESH_EEENS5_IJSH_SB_EEEEEEEvNS4_8identityENS4_13SM90_TMA_LOADES1F_vS1G_EENS_8epilogue10collective18CollectiveEpilogueINS1J_23Sm100TmaWarpSpecializedILi4ELi2ELi64ELb0ELb0EEEJSI_NS5_IJNSX_ISF_SB_EENSX_INSA_ILi64EEESB_EEEEESJ_SK_SJ_SK_NS1J_6fusion15FusionCallbacksIS1N_NS1S_17LinearCombinationISJ_fSJ_fLNS_15FloatRoundStyleE2EEESI_S1R_JEEENS4_5SM1004TMEM4LOAD26SM100_TMEM_LOAD_32dp32b64xES1H_NS16_INS17_ILi2ELi4ELi3EEES1A_NSX_INS5_IJS1B_S1P_EEENS5_IJS1P_SB_EEEEEEENS4_39AutoVectorizingCopyWithAssumedAlignmentILi128EEENS4_14SM90_TMA_STOREES26_S28_S28_EEEvvEEEEvNT_6ParamsE:
	.zero		2944


//--------------------- SYMBOLS --------------------------

	.type		.nv.reservedSmem.offset0,@object
	.size		.nv.reservedSmem.offset0,0x4
	.type		.nv.reservedSmem.cap,@object
	.size		.nv.reservedSmem.cap,0x4
	.type		__assertfail,@function
